	.target	sm_100a

	.elftype	@"ET_EXEC"


//--------------------- .note.nv.tkinfo           --------------------------
	.section	.note.nv.tkinfo,"",@"SHT_NOTE"
	.sectionflags	@"SHF_NOTE_NV_TKINFO"
	.tkinfo
        /*0018*/ 	.word	0x00000002
        /*0030*/ 	.string	""
        /*0030*/ 	.string	"ptxas"
        /*0030*/ 	.string	"Cuda compilation tools, release 13.0, V13.0.88"
        /*0030*/ 	.string	"Build cuda_13.0.r13.0/compiler.36424714_0"
        /*0030*/ 	.string	"-arch sm_100a -m 64 "



//--------------------- .note.nv.cuinfo           --------------------------
	.section	.note.nv.cuinfo,"",@"SHT_NOTE"
	.sectionflags	@"SHF_NOTE_NV_CUINFO"
        /*0018*/ 	.short	0x0002
        /*001a*/ 	.short	0x0064
        /*001c*/ 	.short	0x0082
	.zero		2


//--------------------- .nv.info                  --------------------------
	.section	.nv.info,"",@"SHT_CUDA_INFO"
	.align	4


	//----- nvinfo : EIATTR_REGCOUNT
	.align		4
        /*0000*/ 	.byte	0x04, 0x2f
        /*0002*/ 	.short	(.L_19 - .L_18)
	.align		4
.L_18:
        /*0004*/ 	.word	index@(_ZN7cutlass13device_kernelINS_4gemm6kernel13GemmUniversalIN4cute5tupleIJiiiiEEENS1_10collective13CollectiveMmaINS1_35MainloopSm100TmaUmmaWarpSpecializedILi2ELi2ELi4ENS5_IJNS4_1CILi1EEENSA_ILi4EEESB_EEEEENS5_IJNSA_ILi64EEENSA_ILi256EEENSA_ILi128EEEEEENS_10bfloat16_tENS5_IJlSB_lEEESJ_SK_NS4_8TiledMMAINS4_8MMA_AtomIJNS4_20SM100_MMA_F16BF16_SSISJ_SJ_fLi64ELi256ELNS4_4UMMA5MajorE0ELSP_0ELNSO_7ScaleInE0ELSQ_0EEEEEENS4_6LayoutINS5_IJSB_SB_SB_EEENS5_IJNSA_ILi0EEESV_SV_EEEEENS5_IJNS4_10UnderscoreESY_SY_EEEEENS4_23SM90_TMA_LOAD_MULTICASTENS4_14ComposedLayoutINS4_7SwizzleILi3ELi4ELi3EEENS4_18smem_ptr_flag_bitsILi16EEENST_INS5_IJNSA_ILi8EEESF_EEENS5_IJSF_SB_EEEEEEEvNS4_8identityENS4_13SM90_TMA_LOADES1B_vS1C_EENS_8epilogue10collective18CollectiveEpilogueINS1F_23Sm100TmaWarpSpecializedILi4ELi2ELi32ELb1ELb0EEEJSI_NS5_IJNST_ISF_SB_EES1K_EEESJ_SK_SJ_SK_NS1F_6fusion15FusionCallbacksIS1J_NS1M_17LinearCombinationISJ_fSJ_fLNS_15FloatRoundStyleE2EEESI_S1L_JEEENS4_5SM1004TMEM4LOAD26SM100_TMEM_LOAD_16dp256b8xES1D_S1B_NS4_17SM75_U32x4_LDSM_NENS4_14SM90_TMA_STOREES1B_NS4_17SM90_U32x4_STSM_NENS4_39AutoVectorizingCopyWithAssumedAlignmentILi128EEEEEEvvEEEEvNT_6ParamsE)
        /*0008*/ 	.word	0x0000007a


	//----- nvinfo : EIATTR_FRAME_SIZE
	.align		4
.L_19:
        /*000c*/ 	.byte	0x04, 0x11
        /*000e*/ 	.short	(.L_21 - .L_20)
	.align		4
.L_20:
        /*0010*/ 	.word	index@($__internal_2_$__cuda_sm10x_tcgen05_guardrail_trap_unallocated_columns_being_dealloced)
        /*0014*/ 	.word	0x00000000


	//----- nvinfo : EIATTR_FRAME_SIZE
	.align		4
.L_21:
        /*0018*/ 	.byte	0x04, 0x11
        /*001a*/ 	.short	(.L_23 - .L_22)
	.align		4
.L_22:
        /*001c*/ 	.word	index@($__internal_1_$__cuda_sm10x_tcgen05_guardrail_trap_phase_invalid_during_alloc)
        /*0020*/ 	.word	0x00000000


	//----- nvinfo : EIATTR_FRAME_SIZE
	.align		4
.L_23:
        /*0024*/ 	.byte	0x04, 0x11
        /*0026*/ 	.short	(.L_25 - .L_24)
	.align		4
.L_24:
        /*0028*/ 	.word	index@($__internal_0_$__cuda_sm10x_tcgen05_guardrail_trap_col_being_dealloced_not_returned_by_alloc)
        /*002c*/ 	.word	0x00000000


	//----- nvinfo : EIATTR_FRAME_SIZE
	.align		4
.L_25:
        /*0030*/ 	.byte	0x04, 0x11
        /*0032*/ 	.short	(.L_27 - .L_26)
	.align		4
.L_26:
        /*0034*/ 	.word	index@(_ZN7cutlass13device_kernelINS_4gemm6kernel13GemmUniversalIN4cute5tupleIJiiiiEEENS1_10collective13CollectiveMmaINS1_35MainloopSm100TmaUmmaWarpSpecializedILi2ELi2ELi4ENS5_IJNS4_1CILi1EEENSA_ILi4EEESB_EEEEENS5_IJNSA_ILi64EEENSA_ILi256EEENSA_ILi128EEEEEENS_10bfloat16_tENS5_IJlSB_lEEESJ_SK_NS4_8TiledMMAINS4_8MMA_AtomIJNS4_20SM100_MMA_F16BF16_SSISJ_SJ_fLi64ELi256ELNS4_4UMMA5MajorE0ELSP_0ELNSO_7ScaleInE0ELSQ_0EEEEEENS4_6LayoutINS5_IJSB_SB_SB_EEENS5_IJNSA_ILi0EEESV_SV_EEEEENS5_IJNS4_10UnderscoreESY_SY_EEEEENS4_23SM90_TMA_LOAD_MULTICASTENS4_14ComposedLayoutINS4_7SwizzleILi3ELi4ELi3EEENS4_18smem_ptr_flag_bitsILi16EEENST_INS5_IJNSA_ILi8EEESF_EEENS5_IJSF_SB_EEEEEEEvNS4_8identityENS4_13SM90_TMA_LOADES1B_vS1C_EENS_8epilogue10collective18CollectiveEpilogueINS1F_23Sm100TmaWarpSpecializedILi4ELi2ELi32ELb1ELb0EEEJSI_NS5_IJNST_ISF_SB_EES1K_EEESJ_SK_SJ_SK_NS1F_6fusion15FusionCallbacksIS1J_NS1M_17LinearCombinationISJ_fSJ_fLNS_15FloatRoundStyleE2EEESI_S1L_JEEENS4_5SM1004TMEM4LOAD26SM100_TMEM_LOAD_16dp256b8xES1D_S1B_NS4_17SM75_U32x4_LDSM_NENS4_14SM90_TMA_STOREES1B_NS4_17SM90_U32x4_STSM_NENS4_39AutoVectorizingCopyWithAssumedAlignmentILi128EEEEEEvvEEEEvNT_6ParamsE)
        /*0038*/ 	.word	0x00000000


	//----- nvinfo : EIATTR_MIN_STACK_SIZE
	.align		4
.L_27:
        /*003c*/ 	.byte	0x04, 0x12
        /*003e*/ 	.short	(.L_29 - .L_28)
	.align		4
.L_28:
        /*0040*/ 	.word	index@(_ZN7cutlass13device_kernelINS_4gemm6kernel13GemmUniversalIN4cute5tupleIJiiiiEEENS1_10collective13CollectiveMmaINS1_35MainloopSm100TmaUmmaWarpSpecializedILi2ELi2ELi4ENS5_IJNS4_1CILi1EEENSA_ILi4EEESB_EEEEENS5_IJNSA_ILi64EEENSA_ILi256EEENSA_ILi128EEEEEENS_10bfloat16_tENS5_IJlSB_lEEESJ_SK_NS4_8TiledMMAINS4_8MMA_AtomIJNS4_20SM100_MMA_F16BF16_SSISJ_SJ_fLi64ELi256ELNS4_4UMMA5MajorE0ELSP_0ELNSO_7ScaleInE0ELSQ_0EEEEEENS4_6LayoutINS5_IJSB_SB_SB_EEENS5_IJNSA_ILi0EEESV_SV_EEEEENS5_IJNS4_10UnderscoreESY_SY_EEEEENS4_23SM90_TMA_LOAD_MULTICASTENS4_14ComposedLayoutINS4_7SwizzleILi3ELi4ELi3EEENS4_18smem_ptr_flag_bitsILi16EEENST_INS5_IJNSA_ILi8EEESF_EEENS5_IJSF_SB_EEEEEEEvNS4_8identityENS4_13SM90_TMA_LOADES1B_vS1C_EENS_8epilogue10collective18CollectiveEpilogueINS1F_23Sm100TmaWarpSpecializedILi4ELi2ELi32ELb1ELb0EEEJSI_NS5_IJNST_ISF_SB_EES1K_EEESJ_SK_SJ_SK_NS1F_6fusion15FusionCallbacksIS1J_NS1M_17LinearCombinationISJ_fSJ_fLNS_15FloatRoundStyleE2EEESI_S1L_JEEENS4_5SM1004TMEM4LOAD26SM100_TMEM_LOAD_16dp256b8xES1D_S1B_NS4_17SM75_U32x4_LDSM_NENS4_14SM90_TMA_STOREES1B_NS4_17SM90_U32x4_STSM_NENS4_39AutoVectorizingCopyWithAssumedAlignmentILi128EEEEEEvvEEEEvNT_6ParamsE)
        /*0044*/ 	.word	0x00000000
.L_29:


//--------------------- .nv.compat                --------------------------
	.section	.nv.compat,"",@"SHT_CUDA_COMPAT_INFO"
	.align	4
        /*0000*/ 	.byte	0x02, 0x09, 0x01, 0x00, 0x02, 0x02, 0x02, 0x00, 0x02, 0x05, 0x05, 0x00, 0x03, 0x07, 0x01, 0x01
        /*0010*/ 	.byte	0x02, 0x03, 0x01, 0x00, 0x02, 0x06, 0x01, 0x00, 0x04, 0x0b, 0x08, 0x00, 0x09, 0x00, 0x00, 0x00
        /*0020*/ 	.byte	0x00, 0x00, 0x00, 0x00


//--------------------- .nv.info._ZN7cutlass13device_kernelINS_4gemm6kernel13GemmUniversalIN4cute5tupleIJiiiiEEENS1_10collective13CollectiveMmaINS1_35MainloopSm100TmaUmmaWarpSpecializedILi2ELi2ELi4ENS5_IJNS4_1CILi1EEENSA_ILi4EEESB_EEEEENS5_IJNSA_ILi64EEENSA_ILi256EEENSA_ILi128EEEEEENS_10bfloat16_tENS5_IJlSB_lEEESJ_SK_NS4_8TiledMMAINS4_8MMA_AtomIJNS4_20SM100_MMA_F16BF16_SSISJ_SJ_fLi64ELi256ELNS4_4UMMA5MajorE0ELSP_0ELNSO_7ScaleInE0ELSQ_0EEEEEENS4_6LayoutINS5_IJSB_SB_SB_EEENS5_IJNSA_ILi0EEESV_SV_EEEEENS5_IJNS4_10UnderscoreESY_SY_EEEEENS4_23SM90_TMA_LOAD_MULTICASTENS4_14ComposedLayoutINS4_7SwizzleILi3ELi4ELi3EEENS4_18smem_ptr_flag_bitsILi16EEENST_INS5_IJNSA_ILi8EEESF_EEENS5_IJSF_SB_EEEEEEEvNS4_8identityENS4_13SM90_TMA_LOADES1B_vS1C_EENS_8epilogue10collective18CollectiveEpilogueINS1F_23Sm100TmaWarpSpecializedILi4ELi2ELi32ELb1ELb0EEEJSI_NS5_IJNST_ISF_SB_EES1K_EEESJ_SK_SJ_SK_NS1F_6fusion15FusionCallbacksIS1J_NS1M_17LinearCombinationISJ_fSJ_fLNS_15FloatRoundStyleE2EEESI_S1L_JEEENS4_5SM1004TMEM4LOAD26SM100_TMEM_LOAD_16dp256b8xES1D_S1B_NS4_17SM75_U32x4_LDSM_NENS4_14SM90_TMA_STOREES1B_NS4_17SM90_U32x4_STSM_NENS4_39AutoVectorizingCopyWithAssumedAlignmentILi128EEEEEEvvEEEEvNT_6ParamsE --------------------------
	.section	.nv.info._ZN7cutlass13device_kernelINS_4gemm6kernel13GemmUniversalIN4cute5tupleIJiiiiEEENS1_10collective13CollectiveMmaINS1_35MainloopSm100TmaUmmaWarpSpecializedILi2ELi2ELi4ENS5_IJNS4_1CILi1EEENSA_ILi4EEESB_EEEEENS5_IJNSA_ILi64EEENSA_ILi256EEENSA_ILi128EEEEEENS_10bfloat16_tENS5_IJlSB_lEEESJ_SK_NS4_8TiledMMAINS4_8MMA_AtomIJNS4_20SM100_MMA_F16BF16_SSISJ_SJ_fLi64ELi256ELNS4_4UMMA5MajorE0ELSP_0ELNSO_7ScaleInE0ELSQ_0EEEEEENS4_6LayoutINS5_IJSB_SB_SB_EEENS5_IJNSA_ILi0EEESV_SV_EEEEENS5_IJNS4_10UnderscoreESY_SY_EEEEENS4_23SM90_TMA_LOAD_MULTICASTENS4_14ComposedLayoutINS4_7SwizzleILi3ELi4ELi3EEENS4_18smem_ptr_flag_bitsILi16EEENST_INS5_IJNSA_ILi8EEESF_EEENS5_IJSF_SB_EEEEEEEvNS4_8identityENS4_13SM90_TMA_LOADES1B_vS1C_EENS_8epilogue10collective18CollectiveEpilogueINS1F_23Sm100TmaWarpSpecializedILi4ELi2ELi32ELb1ELb0EEEJSI_NS5_IJNST_ISF_SB_EES1K_EEESJ_SK_SJ_SK_NS1F_6fusion15FusionCallbacksIS1J_NS1M_17LinearCombinationISJ_fSJ_fLNS_15FloatRoundStyleE2EEESI_S1L_JEEENS4_5SM1004TMEM4LOAD26SM100_TMEM_LOAD_16dp256b8xES1D_S1B_NS4_17SM75_U32x4_LDSM_NENS4_14SM90_TMA_STOREES1B_NS4_17SM90_U32x4_STSM_NENS4_39AutoVectorizingCopyWithAssumedAlignmentILi128EEEEEEvvEEEEvNT_6ParamsE,"",@"SHT_CUDA_INFO"
	.sectionflags	@""
	.align	4


	//----- nvinfo : EIATTR_CUDA_API_VERSION
	.align		4
        /*0000*/ 	.byte	0x04, 0x37
        /*0002*/ 	.short	(.L_31 - .L_30)
.L_30:
        /*0004*/ 	.word	0x00000082


	//----- nvinfo : EIATTR_KPARAM_INFO
	.align		4
.L_31:
        /*0008*/ 	.byte	0x04, 0x17
        /*000a*/ 	.short	(.L_33 - .L_32)
.L_32:
        /*000c*/ 	.word	0x00000000
        /*0010*/ 	.short	0x0000
        /*0012*/ 	.short	0x0000
        /*0014*/ 	.byte	0x00, 0xf0, 0x01, 0x20


	//----- nvinfo : EIATTR_AT_ENTRY_FRAGMENTS
	.align		4
.L_33:
        /*0018*/ 	.byte	0x04, 0x4f
        /*001a*/ 	.short	(.L_35 - .L_34)


	//   ....[0]....
.L_34:
        /*001c*/ 	.word	0x00000006


	//----- nvinfo : EIATTR_RESERVED_SMEM_USED
	.align		4
.L_35:
        /*0020*/ 	.byte	0x01, 0x41
	.zero		2


	//----- nvinfo : EIATTR_SPARSE_MMA_MASK
	.align		4
        /*0024*/ 	.byte	0x03, 0x50
        /*0026*/ 	.short	0x0000


	//----- nvinfo : EIATTR_TCGEN05_1CTA_USED
	.align		4
        /*0028*/ 	.byte	0x01, 0x51
	.zero		2


	//----- nvinfo : EIATTR_MAXREG_COUNT
	.align		4
        /*002c*/ 	.byte	0x03, 0x1b
        /*002e*/ 	.short	0x00ff


	//----- nvinfo : EIATTR_NUM_BARRIERS
	.align		4
        /*0030*/ 	.byte	0x02, 0x4c
        /*0032*/ 	.byte	0x07
	.zero		1


	//----- nvinfo : EIATTR_EXTERNS
	.align		4
        /*0034*/ 	.byte	0x04, 0x0f
        /*0036*/ 	.short	(.L_37 - .L_36)


	//   ....[0]....
	.align		4
.L_36:
        /*0038*/ 	.word	index@(__assertfail)


	//----- nvinfo : EIATTR_MERCURY_ISA_VERSION
	.align		4
.L_37:
        /*003c*/ 	.byte	0x03, 0x5f
        /*003e*/ 	.short	0x0101


	//----- nvinfo : EIATTR_INT_WARP_WIDE_INSTR_OFFSETS
	.align		4
        /*0040*/ 	.byte	0x04, 0x31
        /*0042*/ 	.short	(.L_39 - .L_38)


	//   ....[0]....
.L_38:
        /*0044*/ 	.word	0x00003f20


	//   ....[1]....
        /*0048*/ 	.word	0x00003f40


	//   ....[2]....
        /*004c*/ 	.word	0x00003f70


	//   ....[3]....
        /*0050*/ 	.word	0x00004ab0


	//   ....[4]....
        /*0054*/ 	.word	0x00004b20


	//   ....[5]....
        /*0058*/ 	.word	0x00004c00


	//   ....[6]....
        /*005c*/ 	.word	0x00004c80


	//   ....[7]....
        /*0060*/ 	.word	0x00004d80


	//   ....[8]....
        /*0064*/ 	.word	0x00004e00


	//   ....[9]....
        /*0068*/ 	.word	0x00004ef0


	//   ....[10]....
        /*006c*/ 	.word	0x00004fa0


	//----- nvinfo : EIATTR_COOP_GROUP_MASK_REGIDS
	.align		4
.L_39:
        /*0070*/ 	.byte	0x04, 0x29
        /*0072*/ 	.short	(.L_41 - .L_40)


	//   ....[0]....
.L_40:
        /*0074*/ 	.word	0xffffffff


	//   ....[1]....
        /*0078*/ 	.word	0xffffffff


	//   ....[2]....
        /*007c*/ 	.word	0xffffffff


	//   ....[3]....
        /*0080*/ 	.word	0xffffffff


	//   ....[4]....
        /*0084*/ 	.word	0xffffffff


	//   ....[5]....
        /*0088*/ 	.word	0xffffffff


	//   ....[6]....
        /*008c*/ 	.word	0xffffffff


	//   ....[7]....
        /*0090*/ 	.word	0xffffffff


	//   ....[8]....
        /*0094*/ 	.word	0xffffffff


	//   ....[9]....
        /*0098*/ 	.word	0xffffffff


	//   ....[10]....
        /*009c*/ 	.word	0xffffffff


	//   ....[11]....
        /*00a0*/ 	.word	0xffffffff


	//   ....[12]....
        /*00a4*/ 	.word	0xffffffff


	//   ....[13]....
        /*00a8*/ 	.word	0xffffffff


	//----- nvinfo : EIATTR_COOP_GROUP_INSTR_OFFSETS
	.align		4
.L_41:
        /*00ac*/ 	.byte	0x04, 0x28
        /*00ae*/ 	.short	(.L_43 - .L_42)


	//   ....[0]....
.L_42:
        /*00b0*/ 	.word	0x00000080


	//   ....[1]....
        /*00b4*/ 	.word	0x000004f0


	//   ....[2]....
        /*00b8*/ 	.word	0x00000660


	//   ....[3]....
        /*00bc*/ 	.word	0x00000800


	//   ....[4]....
        /*00c0*/ 	.word	0x00000900


	//   ....[5]....
        /*00c4*/ 	.word	0x00000a70


	//   ....[6]....
        /*00c8*/ 	.word	0x00000c10


	//   ....[7]....
        /*00cc*/ 	.word	0x00000dc0


	//   ....[8]....
        /*00d0*/ 	.word	0x000021c0


	//   ....[9]....
        /*00d4*/ 	.word	0x00002f50


	//   ....[10]....
        /*00d8*/ 	.word	0x00003160


	//   ....[11]....
        /*00dc*/ 	.word	0x00003190


	//   ....[12]....
        /*00e0*/ 	.word	0x00003e00


	//   ....[13]....
        /*00e4*/ 	.word	0x00004030


	//----- nvinfo : EIATTR_VRC_CTA_INIT_COUNT
	.align		4
.L_43:
        /*00e8*/ 	.byte	0x02, 0x4a
        /*00ea*/ 	.byte	0x80
	.zero		1


	//----- nvinfo : EIATTR_SYSCALL_OFFSETS
	.align		4
        /*00ec*/ 	.byte	0x04, 0x46
        /*00ee*/ 	.short	(.L_45 - .L_44)


	//   ....[0]....
.L_44:
        /*00f0*/ 	.word	0x00005c30


	//   ....[1]....
        /*00f4*/ 	.word	0x00005d20


	//   ....[2]....
        /*00f8*/ 	.word	0x000065c0


	//   ....[3]....
        /*00fc*/ 	.word	0x00007280


	//   ....[4]....
        /*0100*/ 	.word	0x00007ef0


	//   ....[5]....
        /*0104*/ 	.word	0x00008b60


	//----- nvinfo : EIATTR_MBARRIER_INSTR_OFFSETS
	.align		4
.L_45:
        /*0108*/ 	.byte	0x04, 0x39
        /*010a*/ 	.short	(.L_47 - .L_46)


	//   ....[0]....
.L_46:
        /*010c*/ 	.word	0x00000610
        /*0110*/ 	.word	0x000000ff
        /*0114*/ 	.word	0x00000000
        /*0118*/ 	.short	0x0100
        /*011a*/ 	.byte	0x04
	.zero		1


	//   ....[1]....
        /*011c*/ 	.word	0x00000620
        /*0120*/ 	.word	0x000000ff
        /*0124*/ 	.word	0x00000010
        /*0128*/ 	.short	0x0100
        /*012a*/ 	.byte	0x04
	.zero		1


	//   ....[2]....
        /*012c*/ 	.word	0x00000630
        /*0130*/ 	.word	0x000000ff
        /*0134*/ 	.word	0x00000008
        /*0138*/ 	.short	0x0100
        /*013a*/ 	.byte	0x04
	.zero		1


	//   ....[3]....
        /*013c*/ 	.word	0x00000640
        /*0140*/ 	.word	0x000000ff
        /*0144*/ 	.word	0x00000018
        /*0148*/ 	.short	0x0100
        /*014a*/ 	.byte	0x04
	.zero		1


	//   ....[4]....
        /*014c*/ 	.word	0x00000770
        /*0150*/ 	.word	0x000000ff
        /*0154*/ 	.word	0x00000020
        /*0158*/ 	.short	0x0100
        /*015a*/ 	.byte	0x04
	.zero		1


	//   ....[5]....
        /*015c*/ 	.word	0x00000780
        /*0160*/ 	.word	0x000000ff
        /*0164*/ 	.word	0x00000040
        /*0168*/ 	.short	0x0100
        /*016a*/ 	.byte	0x04
	.zero		1


	//   ....[6]....
        /*016c*/ 	.word	0x00000790
        /*0170*/ 	.word	0x000000ff
        /*0174*/ 	.word	0x00000028
        /*0178*/ 	.short	0x0100
        /*017a*/ 	.byte	0x04
	.zero		1


	//   ....[7]....
        /*017c*/ 	.word	0x000007a0
        /*0180*/ 	.word	0x000000ff
        /*0184*/ 	.word	0x00000048
        /*0188*/ 	.short	0x0100
        /*018a*/ 	.byte	0x04
	.zero		1


	//   ....[8]....
        /*018c*/ 	.word	0x000007b0
        /*0190*/ 	.word	0x000000ff
        /*0194*/ 	.word	0x00000030
        /*0198*/ 	.short	0x0100
        /*019a*/ 	.byte	0x04
	.zero		1


	//   ....[9]....
        /*019c*/ 	.word	0x000007c0
        /*01a0*/ 	.word	0x000000ff
        /*01a4*/ 	.word	0x00000050
        /*01a8*/ 	.short	0x0100
        /*01aa*/ 	.byte	0x04
	.zero		1


	//   ....[10]....
        /*01ac*/ 	.word	0x000007d0
        /*01b0*/ 	.word	0x000000ff
        /*01b4*/ 	.word	0x00000038
        /*01b8*/ 	.short	0x0100
        /*01ba*/ 	.byte	0x04
	.zero		1


	//   ....[11]....
        /*01bc*/ 	.word	0x000007e0
        /*01c0*/ 	.word	0x000000ff
        /*01c4*/ 	.word	0x00000058
        /*01c8*/ 	.short	0x0100
        /*01ca*/ 	.byte	0x04
	.zero		1


	//   ....[12]....
        /*01cc*/ 	.word	0x000008d0
        /*01d0*/ 	.word	0x000000ff
        /*01d4*/ 	.word	0x00000060
        /*01d8*/ 	.short	0x0100
        /*01da*/ 	.byte	0x06
	.zero		1


	//   ....[13]....
        /*01dc*/ 	.word	0x000008e0
        /*01e0*/ 	.word	0x000000ff
        /*01e4*/ 	.word	0x00000068
        /*01e8*/ 	.short	0x0100
        /*01ea*/ 	.byte	0x06
	.zero		1


	//   ....[14]....
        /*01ec*/ 	.word	0x00000a20
        /*01f0*/ 	.word	0x000000ff
        /*01f4*/ 	.word	0x00000070
        /*01f8*/ 	.short	0x0100
        /*01fa*/ 	.byte	0x06
	.zero		1


	//   ....[15]....
        /*01fc*/ 	.word	0x00000a30
        /*0200*/ 	.word	0x000000ff
        /*0204*/ 	.word	0x00000080
        /*0208*/ 	.short	0x0100
        /*020a*/ 	.byte	0x06
	.zero		1


	//   ....[16]....
        /*020c*/ 	.word	0x00000a40
        /*0210*/ 	.word	0x000000ff
        /*0214*/ 	.word	0x00000078
        /*0218*/ 	.short	0x0100
        /*021a*/ 	.byte	0x06
	.zero		1


	//   ....[17]....
        /*021c*/ 	.word	0x00000a50
        /*0220*/ 	.word	0x000000ff
        /*0224*/ 	.word	0x00000088
        /*0228*/ 	.short	0x0100
        /*022a*/ 	.byte	0x06
	.zero		1


	//   ....[18]....
        /*022c*/ 	.word	0x00000b80
        /*0230*/ 	.word	0x000000ff
        /*0234*/ 	.word	0x00000090
        /*0238*/ 	.short	0x0100
        /*023a*/ 	.byte	0x04
	.zero		1


	//   ....[19]....
        /*023c*/ 	.word	0x00000b90
        /*0240*/ 	.word	0x000000ff
        /*0244*/ 	.word	0x000000b0
        /*0248*/ 	.short	0x0100
        /*024a*/ 	.byte	0x04
	.zero		1


	//   ....[20]....
        /*024c*/ 	.word	0x00000ba0
        /*0250*/ 	.word	0x000000ff
        /*0254*/ 	.word	0x00000098
        /*0258*/ 	.short	0x0100
        /*025a*/ 	.byte	0x04
	.zero		1


	//   ....[21]....
        /*025c*/ 	.word	0x00000bb0
        /*0260*/ 	.word	0x000000ff
        /*0264*/ 	.word	0x000000b8
        /*0268*/ 	.short	0x0100
        /*026a*/ 	.byte	0x04
	.zero		1


	//   ....[22]....
        /*026c*/ 	.word	0x00000bc0
        /*0270*/ 	.word	0x000000ff
        /*0274*/ 	.word	0x000000a0
        /*0278*/ 	.short	0x0100
        /*027a*/ 	.byte	0x04
	.zero		1


	//   ....[23]....
        /*027c*/ 	.word	0x00000bd0
        /*0280*/ 	.word	0x000000ff
        /*0284*/ 	.word	0x000000c0
        /*0288*/ 	.short	0x0100
        /*028a*/ 	.byte	0x04
	.zero		1


	//   ....[24]....
        /*028c*/ 	.word	0x00000be0
        /*0290*/ 	.word	0x000000ff
        /*0294*/ 	.word	0x000000a8
        /*0298*/ 	.short	0x0100
        /*029a*/ 	.byte	0x04
	.zero		1


	//   ....[25]....
        /*029c*/ 	.word	0x00000bf0
        /*02a0*/ 	.word	0x000000ff
        /*02a4*/ 	.word	0x000000c8
        /*02a8*/ 	.short	0x0100
        /*02aa*/ 	.byte	0x04
	.zero		1


	//   ....[26]....
        /*02ac*/ 	.word	0x00000ce0
        /*02b0*/ 	.word	0x000000ff
        /*02b4*/ 	.word	0x000000d0
        /*02b8*/ 	.short	0x0100
        /*02ba*/ 	.byte	0x04
	.zero		1


	//   ....[27]....
        /*02bc*/ 	.word	0x00000cf0
        /*02c0*/ 	.word	0x000000ff
        /*02c4*/ 	.word	0x000000e0
        /*02c8*/ 	.short	0x0100
        /*02ca*/ 	.byte	0x04
	.zero		1


	//   ....[28]....
        /*02cc*/ 	.word	0x00000d00
        /*02d0*/ 	.word	0x000000ff
        /*02d4*/ 	.word	0x000000d8
        /*02d8*/ 	.short	0x0100
        /*02da*/ 	.byte	0x04
	.zero		1


	//   ....[29]....
        /*02dc*/ 	.word	0x00000d10
        /*02e0*/ 	.word	0x000000ff
        /*02e4*/ 	.word	0x000000e8
        /*02e8*/ 	.short	0x0100
        /*02ea*/ 	.byte	0x04
	.zero		1


	//   ....[30]....
        /*02ec*/ 	.word	0x000018c0
        /*02f0*/ 	.word	0x00000003
        /*02f4*/ 	.word	0x000000e0
        /*02f8*/ 	.short	0x010a
        /*02fa*/ 	.byte	0xff
	.zero		1


	//   ....[31]....
        /*02fc*/ 	.word	0x000018f0
        /*0300*/ 	.word	0x00000003
        /*0304*/ 	.word	0x000000d0
        /*0308*/ 	.short	0x0101
        /*030a*/ 	.byte	0xff
	.zero		1


	//   ....[32]....
        /*030c*/ 	.word	0x000019c0
        /*0310*/ 	.word	0x000000ff
        /*0314*/ 	.word	0x00000010
        /*0318*/ 	.short	0x010a
        /*031a*/ 	.byte	0x04
	.zero		1


	//   ....[33]....
        /*031c*/ 	.word	0x00001a40
        /*0320*/ 	.word	0x000000ff
        /*0324*/ 	.word	0x00000010
        /*0328*/ 	.short	0x010a
        /*032a*/ 	.byte	0x21
	.zero		1


	//   ....[34]....
        /*032c*/ 	.word	0x00001bd0
        /*0330*/ 	.word	0x000000ff
        /*0334*/ 	.word	0x00000010
        /*0338*/ 	.short	0x010a
        /*033a*/ 	.byte	0x05
	.zero		1


	//   ....[35]....
        /*033c*/ 	.word	0x00001dc0
        /*0340*/ 	.word	0x000000ff
        /*0344*/ 	.word	0x00000068
        /*0348*/ 	.short	0x0101
        /*034a*/ 	.byte	0x0d
	.zero		1


	//   ....[36]....
        /*034c*/ 	.word	0x00001de0
        /*0350*/ 	.word	0x000000ff
        /*0354*/ 	.word	0x00000010
        /*0358*/ 	.short	0x010a
        /*035a*/ 	.byte	0x04
	.zero		1


	//   ....[37]....
        /*035c*/ 	.word	0x00001e60
        /*0360*/ 	.word	0x000000ff
        /*0364*/ 	.word	0x00000010
        /*0368*/ 	.short	0x010a
        /*036a*/ 	.byte	0x21
	.zero		1


	//   ....[38]....
        /*036c*/ 	.word	0x00001ff0
        /*0370*/ 	.word	0x000000ff
        /*0374*/ 	.word	0x00000010
        /*0378*/ 	.short	0x010a
        /*037a*/ 	.byte	0x05
	.zero		1


	//   ....[39]....
        /*037c*/ 	.word	0x000021f0
        /*0380*/ 	.word	0x00000003
        /*0384*/ 	.word	0x00000070
        /*0388*/ 	.short	0x010a
        /*038a*/ 	.byte	0xff
	.zero		1


	//   ....[40]....
        /*038c*/ 	.word	0x00002340
        /*0390*/ 	.word	0x00000000
        /*0394*/ 	.word	0x00000000
        /*0398*/ 	.short	0x0101
        /*039a*/ 	.byte	0xff
	.zero		1


	//   ....[41]....
        /*039c*/ 	.word	0x000028f0
        /*03a0*/ 	.word	0x000000ff
        /*03a4*/ 	.word	0x00000000
        /*03a8*/ 	.short	0x010a
        /*03aa*/ 	.byte	0x04
	.zero		1


	//   ....[42]....
        /*03ac*/ 	.word	0x00002990
        /*03b0*/ 	.word	0x00000000
        /*03b4*/ 	.word	0x00000000
        /*03b8*/ 	.short	0x010a
        /*03ba*/ 	.byte	0xff
	.zero		1


	//   ....[43]....
        /*03bc*/ 	.word	0x00002ab0
        /*03c0*/ 	.word	0x00000002
        /*03c4*/ 	.word	0x000000d0
        /*03c8*/ 	.short	0x010a
        /*03ca*/ 	.byte	0xff
	.zero		1


	//   ....[44]....
        /*03cc*/ 	.word	0x00002b10
        /*03d0*/ 	.word	0x00000004
        /*03d4*/ 	.word	0x00000000
        /*03d8*/ 	.short	0x0101
        /*03da*/ 	.byte	0xff
	.zero		1


	//   ....[45]....
        /*03dc*/ 	.word	0x00002b30
        /*03e0*/ 	.word	0x000000ff
        /*03e4*/ 	.word	0x00000080
        /*03e8*/ 	.short	0x010a
        /*03ea*/ 	.byte	0x04
	.zero		1


	//   ....[46]....
        /*03ec*/ 	.word	0x00002c50
        /*03f0*/ 	.word	0x00000002
        /*03f4*/ 	.word	0x00000070
        /*03f8*/ 	.short	0x010a
        /*03fa*/ 	.byte	0xff
	.zero		1


	//   ....[47]....
        /*03fc*/ 	.word	0x00002d60
        /*0400*/ 	.word	0x00000002
        /*0404*/ 	.word	0x00000000
        /*0408*/ 	.short	0x0101
        /*040a*/ 	.byte	0xff
	.zero		1


	//   ....[48]....
        /*040c*/ 	.word	0x00002df0
        /*0410*/ 	.word	0x000000ff
        /*0414*/ 	.word	0x00000080
        /*0418*/ 	.short	0x0106
        /*041a*/ 	.byte	0x04
	.zero		1


	//   ....[49]....
        /*041c*/ 	.word	0x00002e10
        /*0420*/ 	.word	0x000000ff
        /*0424*/ 	.word	0x00000080
        /*0428*/ 	.short	0x010a
        /*042a*/ 	.byte	0x04
	.zero		1


	//   ....[50]....
        /*042c*/ 	.word	0x00002ea0
        /*0430*/ 	.word	0x000000ff
        /*0434*/ 	.word	0x00000080
        /*0438*/ 	.short	0x0106
        /*043a*/ 	.byte	0x07
	.zero		1


	//   ....[51]....
        /*043c*/ 	.word	0x00002ee0
        /*0440*/ 	.word	0x00000000
        /*0444*/ 	.word	0x00000080
        /*0448*/ 	.short	0x010a
        /*044a*/ 	.byte	0xff
	.zero		1


	//   ....[52]....
        /*044c*/ 	.word	0x000034b0
        /*0450*/ 	.word	0x00000000
        /*0454*/ 	.word	0x00000070
        /*0458*/ 	.short	0x010a
        /*045a*/ 	.byte	0xff
	.zero		1


	//   ....[53]....
        /*045c*/ 	.word	0x000035b0
        /*0460*/ 	.word	0x00000003
        /*0464*/ 	.word	0x00000000
        /*0468*/ 	.short	0x0101
        /*046a*/ 	.byte	0xff
	.zero		1


	//   ....[54]....
        /*046c*/ 	.word	0x000035c0
        /*0470*/ 	.word	0x000000ff
        /*0474*/ 	.word	0x00000000
        /*0478*/ 	.short	0x010a
        /*047a*/ 	.byte	0x04
	.zero		1


	//   ....[55]....
        /*047c*/ 	.word	0x00003640
        /*0480*/ 	.word	0x000000ff
        /*0484*/ 	.word	0x000000b0
        /*0488*/ 	.short	0x010a
        /*048a*/ 	.byte	0x2e
	.zero		1


	//   ....[56]....
        /*048c*/ 	.word	0x00003720
        /*0490*/ 	.word	0x000000ff
        /*0494*/ 	.word	0x00000000
        /*0498*/ 	.short	0x010a
        /*049a*/ 	.byte	0x07
	.zero		1


	//   ....[57]....
        /*049c*/ 	.word	0x00003860
        /*04a0*/ 	.word	0x000000ff
        /*04a4*/ 	.word	0x00000000
        /*04a8*/ 	.short	0x010a
        /*04aa*/ 	.byte	0x04
	.zero		1


	//   ....[58]....
        /*04ac*/ 	.word	0x00003c30
        /*04b0*/ 	.word	0x000000ff
        /*04b4*/ 	.word	0x00000000
        /*04b8*/ 	.short	0x010a
        /*04ba*/ 	.byte	0x04
	.zero		1


	//   ....[59]....
        /*04bc*/ 	.word	0x00003cc0
        /*04c0*/ 	.word	0x000000ff
        /*04c4*/ 	.word	0x00000000
        /*04c8*/ 	.short	0x010a
        /*04ca*/ 	.byte	0x05
	.zero		1


	//   ....[60]....
        /*04cc*/ 	.word	0x00003d50
        /*04d0*/ 	.word	0x000000ff
        /*04d4*/ 	.word	0x00000000
        /*04d8*/ 	.short	0x010a
        /*04da*/ 	.byte	0x05
	.zero		1


	//   ....[61]....
        /*04dc*/ 	.word	0x00003de0
        /*04e0*/ 	.word	0x000000ff
        /*04e4*/ 	.word	0x00000000
        /*04e8*/ 	.short	0x010a
        /*04ea*/ 	.byte	0x04
	.zero		1


	//   ....[62]....
        /*04ec*/ 	.word	0x000042b0
        /*04f0*/ 	.word	0x0000000c
        /*04f4*/ 	.word	0x00000070
        /*04f8*/ 	.short	0x010a
        /*04fa*/ 	.byte	0xff
	.zero		1


	//   ....[63]....
        /*04fc*/ 	.word	0x00004420
        /*0500*/ 	.word	0x00000000
        /*0504*/ 	.word	0x00000000
        /*0508*/ 	.short	0x0101
        /*050a*/ 	.byte	0xff
	.zero		1


	//   ....[64]....
        /*050c*/ 	.word	0x000048b0
        /*0510*/ 	.word	0x000000ff
        /*0514*/ 	.word	0x00000068
        /*0518*/ 	.short	0x010a
        /*051a*/ 	.byte	0x15
	.zero		1


	//   ....[65]....
        /*051c*/ 	.word	0x00004a30
        /*0520*/ 	.word	0x000000ff
        /*0524*/ 	.word	0x00000040
        /*0528*/ 	.short	0x010a
        /*052a*/ 	.byte	0x15
	.zero		1


	//   ....[66]....
        /*052c*/ 	.word	0x00004bb0
        /*0530*/ 	.word	0x000000ff
        /*0534*/ 	.word	0x00000020
        /*0538*/ 	.short	0x010b
        /*053a*/ 	.byte	0x15
	.zero		1


	//   ....[67]....
        /*053c*/ 	.word	0x00004bc0
        /*0540*/ 	.word	0x000000ff
        /*0544*/ 	.word	0x00000000
        /*0548*/ 	.short	0x0101
        /*054a*/ 	.byte	0x06
	.zero		1


	//   ....[68]....
        /*054c*/ 	.word	0x00004bd0
        /*0550*/ 	.word	0x000000ff
        /*0554*/ 	.word	0x00000048
        /*0558*/ 	.short	0x010a
        /*055a*/ 	.byte	0x15
	.zero		1


	//   ....[69]....
        /*055c*/ 	.word	0x00004d30
        /*0560*/ 	.word	0x000000ff
        /*0564*/ 	.word	0x00000028
        /*0568*/ 	.short	0x010b
        /*056a*/ 	.byte	0x15
	.zero		1


	//   ....[70]....
        /*056c*/ 	.word	0x00004d40
        /*0570*/ 	.word	0x000000ff
        /*0574*/ 	.word	0x00000000
        /*0578*/ 	.short	0x0101
        /*057a*/ 	.byte	0x06
	.zero		1


	//   ....[71]....
        /*057c*/ 	.word	0x00004d50
        /*0580*/ 	.word	0x000000ff
        /*0584*/ 	.word	0x00000050
        /*0588*/ 	.short	0x010a
        /*058a*/ 	.byte	0x15
	.zero		1


	//   ....[72]....
        /*058c*/ 	.word	0x00004ea0
        /*0590*/ 	.word	0x000000ff
        /*0594*/ 	.word	0x00000030
        /*0598*/ 	.short	0x010b
        /*059a*/ 	.byte	0x15
	.zero		1


	//   ....[73]....
        /*059c*/ 	.word	0x00004eb0
        /*05a0*/ 	.word	0x000000ff
        /*05a4*/ 	.word	0x00000000
        /*05a8*/ 	.short	0x0101
        /*05aa*/ 	.byte	0x06
	.zero		1


	//   ....[74]....
        /*05ac*/ 	.word	0x00004ec0
        /*05b0*/ 	.word	0x000000ff
        /*05b4*/ 	.word	0x00000058
        /*05b8*/ 	.short	0x010a
        /*05ba*/ 	.byte	0x15
	.zero		1


	//   ....[75]....
        /*05bc*/ 	.word	0x000050b0
        /*05c0*/ 	.word	0x000000ff
        /*05c4*/ 	.word	0x00000038
        /*05c8*/ 	.short	0x010b
        /*05ca*/ 	.byte	0x15
	.zero		1


	//   ....[76]....
        /*05cc*/ 	.word	0x000050c0
        /*05d0*/ 	.word	0x000000ff
        /*05d4*/ 	.word	0x00000000
        /*05d8*/ 	.short	0x0101
        /*05da*/ 	.byte	0x25
	.zero		1


	//   ....[77]....
        /*05dc*/ 	.word	0x000050f0
        /*05e0*/ 	.word	0x000000ff
        /*05e4*/ 	.word	0x00000040
        /*05e8*/ 	.short	0x010a
        /*05ea*/ 	.byte	0x15
	.zero		1


	//   ....[78]....
        /*05ec*/ 	.word	0x00005110
        /*05f0*/ 	.word	0x000000ff
        /*05f4*/ 	.word	0x00000048
        /*05f8*/ 	.short	0x010a
        /*05fa*/ 	.byte	0x15
	.zero		1


	//   ....[79]....
        /*05fc*/ 	.word	0x00005130
        /*0600*/ 	.word	0x000000ff
        /*0604*/ 	.word	0x00000050
        /*0608*/ 	.short	0x010a
        /*060a*/ 	.byte	0x15
	.zero		1


	//   ....[80]....
        /*060c*/ 	.word	0x00005170
        /*0610*/ 	.word	0x00000000
        /*0614*/ 	.word	0x00000058
        /*0618*/ 	.short	0x010a
        /*061a*/ 	.byte	0xff
	.zero		1


	//   ....[81]....
        /*061c*/ 	.word	0x000054c0
        /*0620*/ 	.word	0x00000003
        /*0624*/ 	.word	0x00000070
        /*0628*/ 	.short	0x010a
        /*062a*/ 	.byte	0xff
	.zero		1


	//   ....[82]....
        /*062c*/ 	.word	0x00005640
        /*0630*/ 	.word	0x00000000
        /*0634*/ 	.word	0x00000000
        /*0638*/ 	.short	0x0101
        /*063a*/ 	.byte	0xff
	.zero		1


	//   ....[83]....
        /*063c*/ 	.word	0x00006210
        /*0640*/ 	.word	0x000000ff
        /*0644*/ 	.word	0x00000020
        /*0648*/ 	.short	0x010a
        /*064a*/ 	.byte	0x2c
	.zero		1


	//   ....[84]....
        /*064c*/ 	.word	0x00006280
        /*0650*/ 	.word	0x00000063
        /*0654*/ 	.word	0x00000090
        /*0658*/ 	.short	0x010a
        /*065a*/ 	.byte	0xff
	.zero		1


	//   ....[85]....
        /*065c*/ 	.word	0x000063a0
        /*0660*/ 	.word	0x000000ff
        /*0664*/ 	.word	0x00000020
        /*0668*/ 	.short	0x010a
        /*066a*/ 	.byte	0x2c
	.zero		1


	//   ....[86]....
        /*066c*/ 	.word	0x000064a0
        /*0670*/ 	.word	0x00000063
        /*0674*/ 	.word	0x00000090
        /*0678*/ 	.short	0x010a
        /*067a*/ 	.byte	0xff
	.zero		1


	//   ....[87]....
        /*067c*/ 	.word	0x00006fa0
        /*0680*/ 	.word	0x00000000
        /*0684*/ 	.word	0x00000000
        /*0688*/ 	.short	0x0101
        /*068a*/ 	.byte	0xff
	.zero		1


	//   ....[88]....
        /*068c*/ 	.word	0x00006fb0
        /*0690*/ 	.word	0x00000003
        /*0694*/ 	.word	0x00000020
        /*0698*/ 	.short	0x010a
        /*069a*/ 	.byte	0xff
	.zero		1


	//   ....[89]....
        /*069c*/ 	.word	0x00007080
        /*06a0*/ 	.word	0x00000003
        /*06a4*/ 	.word	0x00000020
        /*06a8*/ 	.short	0x010a
        /*06aa*/ 	.byte	0xff
	.zero		1


	//   ....[90]....
        /*06ac*/ 	.word	0x00007c10
        /*06b0*/ 	.word	0x0000003f
        /*06b4*/ 	.word	0x00000000
        /*06b8*/ 	.short	0x0101
        /*06ba*/ 	.byte	0xff
	.zero		1


	//   ....[91]....
        /*06bc*/ 	.word	0x00007c30
        /*06c0*/ 	.word	0x00000066
        /*06c4*/ 	.word	0x00000020
        /*06c8*/ 	.short	0x010a
        /*06ca*/ 	.byte	0xff
	.zero		1


	//   ....[92]....
        /*06cc*/ 	.word	0x00007cf0
        /*06d0*/ 	.word	0x00000066
        /*06d4*/ 	.word	0x00000020
        /*06d8*/ 	.short	0x010a
        /*06da*/ 	.byte	0xff
	.zero		1


	//   ....[93]....
        /*06dc*/ 	.word	0x00008880
        /*06e0*/ 	.word	0x0000003f
        /*06e4*/ 	.word	0x00000000
        /*06e8*/ 	.short	0x0101
        /*06ea*/ 	.byte	0xff
	.zero		1


	//   ....[94]....
        /*06ec*/ 	.word	0x000088a0
        /*06f0*/ 	.word	0x00000067
        /*06f4*/ 	.word	0x00000020
        /*06f8*/ 	.short	0x010a
        /*06fa*/ 	.byte	0xff
	.zero		1


	//   ....[95]....
        /*06fc*/ 	.word	0x00008960
        /*0700*/ 	.word	0x00000067
        /*0704*/ 	.word	0x00000020
        /*0708*/ 	.short	0x010a
        /*070a*/ 	.byte	0xff
	.zero		1


	//   ....[96]....
        /*070c*/ 	.word	0x00008d80
        /*0710*/ 	.word	0x000000ff
        /*0714*/ 	.word	0x00000000
        /*0718*/ 	.short	0x0101
        /*071a*/ 	.byte	0x04
	.zero		1


	//   ....[97]....
        /*071c*/ 	.word	0x00009550
        /*0720*/ 	.word	0x00000002
        /*0724*/ 	.word	0x00000000
        /*0728*/ 	.short	0x0101
        /*072a*/ 	.byte	0xff
	.zero		1


	//   ....[98]....
        /*072c*/ 	.word	0x000097e0
        /*0730*/ 	.word	0x000000ff
        /*0734*/ 	.word	0x00000000
        /*0738*/ 	.short	0x0101
        /*073a*/ 	.byte	0x04
	.zero		1


	//   ....[99]....
        /*073c*/ 	.word	0x00009800
        /*0740*/ 	.word	0x00000003
        /*0744*/ 	.word	0x000000e0
        /*0748*/ 	.short	0x010a
        /*074a*/ 	.byte	0xff
	.zero		1


	//   ....[100]....
        /*074c*/ 	.word	0x00009860
        /*0750*/ 	.word	0x00000000
        /*0754*/ 	.word	0x00000010
        /*0758*/ 	.short	0x010a
        /*075a*/ 	.byte	0xff
	.zero		1


	//   ....[101]....
        /*075c*/ 	.word	0x000098c0
        /*0760*/ 	.word	0x00000000
        /*0764*/ 	.word	0x00000010
        /*0768*/ 	.short	0x010a
        /*076a*/ 	.byte	0xff
	.zero		1


	//   ....[102]....
        /*076c*/ 	.word	0x00009910
        /*0770*/ 	.word	0x00000003
        /*0774*/ 	.word	0x00000070
        /*0778*/ 	.short	0x010a
        /*077a*/ 	.byte	0xff
	.zero		1


	//   ....[103]....
        /*077c*/ 	.word	0x00009970
        /*0780*/ 	.word	0x00000000
        /*0784*/ 	.word	0x00000000
        /*0788*/ 	.short	0x010a
        /*078a*/ 	.byte	0xff
	.zero		1


	//   ....[104]....
        /*078c*/ 	.word	0x000099c0
        /*0790*/ 	.word	0x00000002
        /*0794*/ 	.word	0x000000d0
        /*0798*/ 	.short	0x010a
        /*079a*/ 	.byte	0xff
	.zero		1


	//   ....[105]....
        /*079c*/ 	.word	0x00009a20
        /*07a0*/ 	.word	0x00000002
        /*07a4*/ 	.word	0x00000080
        /*07a8*/ 	.short	0x010a
        /*07aa*/ 	.byte	0xff
	.zero		1


	//   ....[106]....
        /*07ac*/ 	.word	0x00009a70
        /*07b0*/ 	.word	0x00000002
        /*07b4*/ 	.word	0x00000070
        /*07b8*/ 	.short	0x010a
        /*07ba*/ 	.byte	0xff
	.zero		1


	//   ....[107]....
        /*07bc*/ 	.word	0x00009ad0
        /*07c0*/ 	.word	0x00000000
        /*07c4*/ 	.word	0x00000080
        /*07c8*/ 	.short	0x010a
        /*07ca*/ 	.byte	0xff
	.zero		1


	//   ....[108]....
        /*07cc*/ 	.word	0x00009b20
        /*07d0*/ 	.word	0x00000000
        /*07d4*/ 	.word	0x00000070
        /*07d8*/ 	.short	0x010a
        /*07da*/ 	.byte	0xff
	.zero		1


	//   ....[109]....
        /*07dc*/ 	.word	0x00009b80
        /*07e0*/ 	.word	0x00000003
        /*07e4*/ 	.word	0x000000b0
        /*07e8*/ 	.short	0x010a
        /*07ea*/ 	.byte	0xff
	.zero		1


	//   ....[110]....
        /*07ec*/ 	.word	0x00009be0
        /*07f0*/ 	.word	0x00000000
        /*07f4*/ 	.word	0x00000000
        /*07f8*/ 	.short	0x010a
        /*07fa*/ 	.byte	0xff
	.zero		1


	//   ....[111]....
        /*07fc*/ 	.word	0x00009c40
        /*0800*/ 	.word	0x00000000
        /*0804*/ 	.word	0x00000000
        /*0808*/ 	.short	0x010a
        /*080a*/ 	.byte	0xff
	.zero		1


	//   ....[112]....
        /*080c*/ 	.word	0x00009ca0
        /*0810*/ 	.word	0x00000000
        /*0814*/ 	.word	0x00000000
        /*0818*/ 	.short	0x010a
        /*081a*/ 	.byte	0xff
	.zero		1


	//   ....[113]....
        /*081c*/ 	.word	0x00009d00
        /*0820*/ 	.word	0x00000000
        /*0824*/ 	.word	0x00000000
        /*0828*/ 	.short	0x010a
        /*082a*/ 	.byte	0xff
	.zero		1


	//   ....[114]....
        /*082c*/ 	.word	0x00009d60
        /*0830*/ 	.word	0x00000000
        /*0834*/ 	.word	0x00000000
        /*0838*/ 	.short	0x010a
        /*083a*/ 	.byte	0xff
	.zero		1


	//   ....[115]....
        /*083c*/ 	.word	0x00009db0
        /*0840*/ 	.word	0x0000000c
        /*0844*/ 	.word	0x00000070
        /*0848*/ 	.short	0x010a
        /*084a*/ 	.byte	0xff
	.zero		1


	//   ....[116]....
        /*084c*/ 	.word	0x00009e10
        /*0850*/ 	.word	0x00000000
        /*0854*/ 	.word	0x00000068
        /*0858*/ 	.short	0x010a
        /*085a*/ 	.byte	0xff
	.zero		1


	//   ....[117]....
        /*085c*/ 	.word	0x00009e70
        /*0860*/ 	.word	0x00000000
        /*0864*/ 	.word	0x00000040
        /*0868*/ 	.short	0x010a
        /*086a*/ 	.byte	0xff
	.zero		1


	//   ....[118]....
        /*086c*/ 	.word	0x00009ed0
        /*0870*/ 	.word	0x00000000
        /*0874*/ 	.word	0x00000048
        /*0878*/ 	.short	0x010a
        /*087a*/ 	.byte	0xff
	.zero		1


	//   ....[119]....
        /*087c*/ 	.word	0x00009f30
        /*0880*/ 	.word	0x00000000
        /*0884*/ 	.word	0x00000050
        /*0888*/ 	.short	0x010a
        /*088a*/ 	.byte	0xff
	.zero		1


	//   ....[120]....
        /*088c*/ 	.word	0x00009f90
        /*0890*/ 	.word	0x00000000
        /*0894*/ 	.word	0x00000058
        /*0898*/ 	.short	0x010a
        /*089a*/ 	.byte	0xff
	.zero		1


	//   ....[121]....
        /*089c*/ 	.word	0x00009ff0
        /*08a0*/ 	.word	0x00000000
        /*08a4*/ 	.word	0x00000040
        /*08a8*/ 	.short	0x010a
        /*08aa*/ 	.byte	0xff
	.zero		1


	//   ....[122]....
        /*08ac*/ 	.word	0x0000a050
        /*08b0*/ 	.word	0x00000000
        /*08b4*/ 	.word	0x00000048
        /*08b8*/ 	.short	0x010a
        /*08ba*/ 	.byte	0xff
	.zero		1


	//   ....[123]....
        /*08bc*/ 	.word	0x0000a0b0
        /*08c0*/ 	.word	0x00000000
        /*08c4*/ 	.word	0x00000050
        /*08c8*/ 	.short	0x010a
        /*08ca*/ 	.byte	0xff
	.zero		1


	//   ....[124]....
        /*08cc*/ 	.word	0x0000a100
        /*08d0*/ 	.word	0x00000003
        /*08d4*/ 	.word	0x00000070
        /*08d8*/ 	.short	0x010a
        /*08da*/ 	.byte	0xff
	.zero		1


	//   ....[125]....
        /*08dc*/ 	.word	0x0000a160
        /*08e0*/ 	.word	0x00000000
        /*08e4*/ 	.word	0x00000020
        /*08e8*/ 	.short	0x010a
        /*08ea*/ 	.byte	0xff
	.zero		1


	//   ....[126]....
        /*08ec*/ 	.word	0x0000a1b0
        /*08f0*/ 	.word	0x00000063
        /*08f4*/ 	.word	0x00000090
        /*08f8*/ 	.short	0x010a
        /*08fa*/ 	.byte	0xff
	.zero		1


	//   ....[127]....
        /*08fc*/ 	.word	0x0000a200
        /*0900*/ 	.word	0x00000003
        /*0904*/ 	.word	0x00000020
        /*0908*/ 	.short	0x010a
        /*090a*/ 	.byte	0xff
	.zero		1


	//   ....[128]....
        /*090c*/ 	.word	0x0000a250
        /*0910*/ 	.word	0x00000066
        /*0914*/ 	.word	0x00000020
        /*0918*/ 	.short	0x010a
        /*091a*/ 	.byte	0xff
	.zero		1


	//   ....[129]....
        /*091c*/ 	.word	0x0000a2a0
        /*0920*/ 	.word	0x00000067
        /*0924*/ 	.word	0x00000020
        /*0928*/ 	.short	0x010a
        /*092a*/ 	.byte	0xff
	.zero		1


	//----- nvinfo : EIATTR_NUM_MBARRIERS
	.align		4
.L_47:
        /*092c*/ 	.byte	0x03, 0x38
        /*092e*/ 	.short	0x001e


	//----- nvinfo : EIATTR_EXIT_INSTR_OFFSETS
	.align		4
        /*0930*/ 	.byte	0x04, 0x1c
        /*0932*/ 	.short	(.L_49 - .L_48)


	//   ....[0]....
.L_48:
        /*0934*/ 	.word	0x000029c0


	//   ....[1]....
        /*0938*/ 	.word	0x00002eb0


	//   ....[2]....
        /*093c*/ 	.word	0x00002f10


	//   ....[3]....
        /*0940*/ 	.word	0x00004040


	//   ....[4]....
        /*0944*/ 	.word	0x000051a0


	//   ....[5]....
        /*0948*/ 	.word	0x000051e0


	//   ....[6]....
        /*094c*/ 	.word	0x000096d0


	//   ....[7]....
        /*0950*/ 	.word	0x00009750


	//   ....[8]....
        /*0954*/ 	.word	0x00009780


	//   ....[9]....
        /*0958*/ 	.word	0x000097f0


	//----- nvinfo : EIATTR_MAX_THREADS
	.align		4
.L_49:
        /*095c*/ 	.byte	0x04, 0x05
        /*095e*/ 	.short	(.L_51 - .L_50)
.L_50:
        /*0960*/ 	.word	0x00000100
        /*0964*/ 	.word	0x00000001
        /*0968*/ 	.word	0x00000001


	//----- nvinfo : EIATTR_CRS_STACK_SIZE
	.align		4
.L_51:
        /*096c*/ 	.byte	0x04, 0x1e
        /*096e*/ 	.short	(.L_53 - .L_52)
.L_52:
        /*0970*/ 	.word	0x00000000


	//----- nvinfo : EIATTR_CBANK_PARAM_SIZE
	.align		4
.L_53:
        /*0974*/ 	.byte	0x03, 0x19
        /*0976*/ 	.short	0x0800


	//----- nvinfo : EIATTR_PARAM_CBANK
	.align		4
        /*0978*/ 	.byte	0x04, 0x0a
        /*097a*/ 	.short	(.L_55 - .L_54)
	.align		4
.L_54:
        /*097c*/ 	.word	index@(.nv.constant0._ZN7cutlass13device_kernelINS_4gemm6kernel13GemmUniversalIN4cute5tupleIJiiiiEEENS1_10collective13CollectiveMmaINS1_35MainloopSm100TmaUmmaWarpSpecializedILi2ELi2ELi4ENS5_IJNS4_1CILi1EEENSA_ILi4EEESB_EEEEENS5_IJNSA_ILi64EEENSA_ILi256EEENSA_ILi128EEEEEENS_10bfloat16_tENS5_IJlSB_lEEESJ_SK_NS4_8TiledMMAINS4_8MMA_AtomIJNS4_20SM100_MMA_F16BF16_SSISJ_SJ_fLi64ELi256ELNS4_4UMMA5MajorE0ELSP_0ELNSO_7ScaleInE0ELSQ_0EEEEEENS4_6LayoutINS5_IJSB_SB_SB_EEENS5_IJNSA_ILi0EEESV_SV_EEEEENS5_IJNS4_10UnderscoreESY_SY_EEEEENS4_23SM90_TMA_LOAD_MULTICASTENS4_14ComposedLayoutINS4_7SwizzleILi3ELi4ELi3EEENS4_18smem_ptr_flag_bitsILi16EEENST_INS5_IJNSA_ILi8EEESF_EEENS5_IJSF_SB_EEEEEEEvNS4_8identityENS4_13SM90_TMA_LOADES1B_vS1C_EENS_8epilogue10collective18CollectiveEpilogueINS1F_23Sm100TmaWarpSpecializedILi4ELi2ELi32ELb1ELb0EEEJSI_NS5_IJNST_ISF_SB_EES1K_EEESJ_SK_SJ_SK_NS1F_6fusion15FusionCallbacksIS1J_NS1M_17LinearCombinationISJ_fSJ_fLNS_15FloatRoundStyleE2EEESI_S1L_JEEENS4_5SM1004TMEM4LOAD26SM100_TMEM_LOAD_16dp256b8xES1D_S1B_NS4_17SM75_U32x4_LDSM_NENS4_14SM90_TMA_STOREES1B_NS4_17SM90_U32x4_STSM_NENS4_39AutoVectorizingCopyWithAssumedAlignmentILi128EEEEEEvvEEEEvNT_6ParamsE)
        /*0980*/ 	.short	0x0380
        /*0982*/ 	.short	0x0800


	//----- nvinfo : EIATTR_SW_WAR
	.align		4
.L_55:
        /*0984*/ 	.byte	0x04, 0x36
        /*0986*/ 	.short	(.L_57 - .L_56)
.L_56:
        /*0988*/ 	.word	0x00000008
.L_57:


//--------------------- .nv.callgraph             --------------------------
	.section	.nv.callgraph,"",@"SHT_CUDA_CALLGRAPH"
	.align	4
	.sectionentsize	8
	.align		4
        /*0000*/ 	.word	0x00000000
	.align		4
        /*0004*/ 	.word	0xffffffff
	.align		4
        /*0008*/ 	.word	index@(_ZN7cutlass13device_kernelINS_4gemm6kernel13GemmUniversalIN4cute5tupleIJiiiiEEENS1_10collective13CollectiveMmaINS1_35MainloopSm100TmaUmmaWarpSpecializedILi2ELi2ELi4ENS5_IJNS4_1CILi1EEENSA_ILi4EEESB_EEEEENS5_IJNSA_ILi64EEENSA_ILi256EEENSA_ILi128EEEEEENS_10bfloat16_tENS5_IJlSB_lEEESJ_SK_NS4_8TiledMMAINS4_8MMA_AtomIJNS4_20SM100_MMA_F16BF16_SSISJ_SJ_fLi64ELi256ELNS4_4UMMA5MajorE0ELSP_0ELNSO_7ScaleInE0ELSQ_0EEEEEENS4_6LayoutINS5_IJSB_SB_SB_EEENS5_IJNSA_ILi0EEESV_SV_EEEEENS5_IJNS4_10UnderscoreESY_SY_EEEEENS4_23SM90_TMA_LOAD_MULTICASTENS4_14ComposedLayoutINS4_7SwizzleILi3ELi4ELi3EEENS4_18smem_ptr_flag_bitsILi16EEENST_INS5_IJNSA_ILi8EEESF_EEENS5_IJSF_SB_EEEEEEEvNS4_8identityENS4_13SM90_TMA_LOADES1B_vS1C_EENS_8epilogue10collective18CollectiveEpilogueINS1F_23Sm100TmaWarpSpecializedILi4ELi2ELi32ELb1ELb0EEEJSI_NS5_IJNST_ISF_SB_EES1K_EEESJ_SK_SJ_SK_NS1F_6fusion15FusionCallbacksIS1J_NS1M_17LinearCombinationISJ_fSJ_fLNS_15FloatRoundStyleE2EEESI_S1L_JEEENS4_5SM1004TMEM4LOAD26SM100_TMEM_LOAD_16dp256b8xES1D_S1B_NS4_17SM75_U32x4_LDSM_NENS4_14SM90_TMA_STOREES1B_NS4_17SM90_U32x4_STSM_NENS4_39AutoVectorizingCopyWithAssumedAlignmentILi128EEEEEEvvEEEEvNT_6ParamsE)
	.align		4
        /*000c*/ 	.word	index@(__assertfail)
	.align		4
        /*0010*/ 	.word	0x00000000
	.align		4
        /*0014*/ 	.word	0xfffffffe
	.align		4
        /*0018*/ 	.word	0x00000000
	.align		4
        /*001c*/ 	.word	0xfffffffd
	.align		4
        /*0020*/ 	.word	0x00000000
	.align		4
        /*0024*/ 	.word	0xfffffffc


//--------------------- .nv.constant4             --------------------------
	.section	.nv.constant4,"a",@progbits
	.align	8
	.align		8
.nv.constant4:
        /*0000*/ 	.dword	__assertfail
	.align		8
        /*0008*/ 	.dword	__unnamed_1
	.align		8
        /*0010*/ 	.dword	__unnamed_2
	.align		8
        /*0018*/ 	.dword	_ZN40_INTERNAL_82694880_4_k_cu_a07ebcda_265754cuda3std3__45__cpo5beginE
	.align		8
        /*0020*/ 	.dword	_ZN40_INTERNAL_82694880_4_k_cu_a07ebcda_265754cuda3std3__45__cpo3endE
	.align		8
        /*0028*/ 	.dword	_ZN40_INTERNAL_82694880_4_k_cu_a07ebcda_265754cuda3std3__45__cpo6cbeginE
	.align		8
        /*0030*/ 	.dword	_ZN40_INTERNAL_82694880_4_k_cu_a07ebcda_265754cuda3std3__45__cpo4cendE
	.align		8
        /*0038*/ 	.dword	_ZN40_INTERNAL_82694880_4_k_cu_a07ebcda_265754cuda3std3__442_GLOBAL__N__82694880_4_k_cu_a07ebcda_265756ignoreE
	.align		8
        /*0040*/ 	.dword	_ZN40_INTERNAL_82694880_4_k_cu_a07ebcda_265754cuda3std3__419piecewise_constructE
	.align		8
        /*0048*/ 	.dword	_ZN40_INTERNAL_82694880_4_k_cu_a07ebcda_265754cuda3std3__48in_placeE
	.align		8
        /*0050*/ 	.dword	_ZN40_INTERNAL_82694880_4_k_cu_a07ebcda_265754cuda3std6ranges3__45__cpo4swapE
	.align		8
        /*0058*/ 	.dword	_ZN40_INTERNAL_82694880_4_k_cu_a07ebcda_265754cuda3std6ranges3__45__cpo9iter_moveE
	.align		8
        /*0060*/ 	.dword	_ZN40_INTERNAL_82694880_4_k_cu_a07ebcda_265754cute7productE
	.align		8
        /*0068*/ 	.dword	_ZN40_INTERNAL_82694880_4_k_cu_a07ebcda_265754cute1_E
	.align		8
        /*0070*/ 	.dword	$str$25
	.align		8
        /*0078*/ 	.dword	$str$26
	.align		8
        /*0080*/ 	.dword	$str$27
	.align		8
        /*0088*/ 	.dword	$str$28


//--------------------- .text._ZN7cutlass13device_kernelINS_4gemm6kernel13GemmUniversalIN4cute5tupleIJiiiiEEENS1_10collective13CollectiveMmaINS1_35MainloopSm100TmaUmmaWarpSpecializedILi2ELi2ELi4ENS5_IJNS4_1CILi1EEENSA_ILi4EEESB_EEEEENS5_IJNSA_ILi64EEENSA_ILi256EEENSA_ILi128EEEEEENS_10bfloat16_tENS5_IJlSB_lEEESJ_SK_NS4_8TiledMMAINS4_8MMA_AtomIJNS4_20SM100_MMA_F16BF16_SSISJ_SJ_fLi64ELi256ELNS4_4UMMA5MajorE0ELSP_0ELNSO_7ScaleInE0ELSQ_0EEEEEENS4_6LayoutINS5_IJSB_SB_SB_EEENS5_IJNSA_ILi0EEESV_SV_EEEEENS5_IJNS4_10UnderscoreESY_SY_EEEEENS4_23SM90_TMA_LOAD_MULTICASTENS4_14ComposedLayoutINS4_7SwizzleILi3ELi4ELi3EEENS4_18smem_ptr_flag_bitsILi16EEENST_INS5_IJNSA_ILi8EEESF_EEENS5_IJSF_SB_EEEEEEEvNS4_8identityENS4_13SM90_TMA_LOADES1B_vS1C_EENS_8epilogue10collective18CollectiveEpilogueINS1F_23Sm100TmaWarpSpecializedILi4ELi2ELi32ELb1ELb0EEEJSI_NS5_IJNST_ISF_SB_EES1K_EEESJ_SK_SJ_SK_NS1F_6fusion15FusionCallbacksIS1J_NS1M_17LinearCombinationISJ_fSJ_fLNS_15FloatRoundStyleE2EEESI_S1L_JEEENS4_5SM1004TMEM4LOAD26SM100_TMEM_LOAD_16dp256b8xES1D_S1B_NS4_17SM75_U32x4_LDSM_NENS4_14SM90_TMA_STOREES1B_NS4_17SM90_U32x4_STSM_NENS4_39AutoVectorizingCopyWithAssumedAlignmentILi128EEEEEEvvEEEEvNT_6ParamsE --------------------------
	.section	.text._ZN7cutlass13device_kernelINS_4gemm6kernel13GemmUniversalIN4cute5tupleIJiiiiEEENS1_10collective13CollectiveMmaINS1_35MainloopSm100TmaUmmaWarpSpecializedILi2ELi2ELi4ENS5_IJNS4_1CILi1EEENSA_ILi4EEESB_EEEEENS5_IJNSA_ILi64EEENSA_ILi256EEENSA_ILi128EEEEEENS_10bfloat16_tENS5_IJlSB_lEEESJ_SK_NS4_8TiledMMAINS4_8MMA_AtomIJNS4_20SM100_MMA_F16BF16_SSISJ_SJ_fLi64ELi256ELNS4_4UMMA5MajorE0ELSP_0ELNSO_7ScaleInE0ELSQ_0EEEEEENS4_6LayoutINS5_IJSB_SB_SB_EEENS5_IJNSA_ILi0EEESV_SV_EEEEENS5_IJNS4_10UnderscoreESY_SY_EEEEENS4_23SM90_TMA_LOAD_MULTICASTENS4_14ComposedLayoutINS4_7SwizzleILi3ELi4ELi3EEENS4_18smem_ptr_flag_bitsILi16EEENST_INS5_IJNSA_ILi8EEESF_EEENS5_IJSF_SB_EEEEEEEvNS4_8identityENS4_13SM90_TMA_LOADES1B_vS1C_EENS_8epilogue10collective18CollectiveEpilogueINS1F_23Sm100TmaWarpSpecializedILi4ELi2ELi32ELb1ELb0EEEJSI_NS5_IJNST_ISF_SB_EES1K_EEESJ_SK_SJ_SK_NS1F_6fusion15FusionCallbacksIS1J_NS1M_17LinearCombinationISJ_fSJ_fLNS_15FloatRoundStyleE2EEESI_S1L_JEEENS4_5SM1004TMEM4LOAD26SM100_TMEM_LOAD_16dp256b8xES1D_S1B_NS4_17SM75_U32x4_LDSM_NENS4_14SM90_TMA_STOREES1B_NS4_17SM90_U32x4_STSM_NENS4_39AutoVectorizingCopyWithAssumedAlignmentILi128EEEEEEvvEEEEvNT_6ParamsE,"ax",@progbits
	.align	128
.text._ZN7cutlass13device_kernelINS_4gemm6kernel13GemmUniversalIN4cute5tupleIJiiiiEEENS1_10collective13CollectiveMmaINS1_35MainloopSm100TmaUmmaWarpSpecializedILi2ELi2ELi4ENS5_IJNS4_1CILi1EEENSA_ILi4EEESB_EEEEENS5_IJNSA_ILi64EEENSA_ILi256EEENSA_ILi128EEEEEENS_10bfloat16_tENS5_IJlSB_lEEESJ_SK_NS4_8TiledMMAINS4_8MMA_AtomIJNS4_20SM100_MMA_F16BF16_SSISJ_SJ_fLi64ELi256ELNS4_4UMMA5MajorE0ELSP_0ELNSO_7ScaleInE0ELSQ_0EEEEEENS4_6LayoutINS5_IJSB_SB_SB_EEENS5_IJNSA_ILi0EEESV_SV_EEEEENS5_IJNS4_10UnderscoreESY_SY_EEEEENS4_23SM90_TMA_LOAD_MULTICASTENS4_14ComposedLayoutINS4_7SwizzleILi3ELi4ELi3EEENS4_18smem_ptr_flag_bitsILi16EEENST_INS5_IJNSA_ILi8EEESF_EEENS5_IJSF_SB_EEEEEEEvNS4_8identityENS4_13SM90_TMA_LOADES1B_vS1C_EENS_8epilogue10collective18CollectiveEpilogueINS1F_23Sm100TmaWarpSpecializedILi4ELi2ELi32ELb1ELb0EEEJSI_NS5_IJNST_ISF_SB_EES1K_EEESJ_SK_SJ_SK_NS1F_6fusion15FusionCallbacksIS1J_NS1M_17LinearCombinationISJ_fSJ_fLNS_15FloatRoundStyleE2EEESI_S1L_JEEENS4_5SM1004TMEM4LOAD26SM100_TMEM_LOAD_16dp256b8xES1D_S1B_NS4_17SM75_U32x4_LDSM_NENS4_14SM90_TMA_STOREES1B_NS4_17SM90_U32x4_STSM_NENS4_39AutoVectorizingCopyWithAssumedAlignmentILi128EEEEEEvvEEEEvNT_6ParamsE:
        .type           _ZN7cutlass13device_kernelINS_4gemm6kernel13GemmUniversalIN4cute5tupleIJiiiiEEENS1_10collective13CollectiveMmaINS1_35MainloopSm100TmaUmmaWarpSpecializedILi2ELi2ELi4ENS5_IJNS4_1CILi1EEENSA_ILi4EEESB_EEEEENS5_IJNSA_ILi64EEENSA_ILi256EEENSA_ILi128EEEEEENS_10bfloat16_tENS5_IJlSB_lEEESJ_SK_NS4_8TiledMMAINS4_8MMA_AtomIJNS4_20SM100_MMA_F16BF16_SSISJ_SJ_fLi64ELi256ELNS4_4UMMA5MajorE0ELSP_0ELNSO_7ScaleInE0ELSQ_0EEEEEENS4_6LayoutINS5_IJSB_SB_SB_EEENS5_IJNSA_ILi0EEESV_SV_EEEEENS5_IJNS4_10UnderscoreESY_SY_EEEEENS4_23SM90_TMA_LOAD_MULTICASTENS4_14ComposedLayoutINS4_7SwizzleILi3ELi4ELi3EEENS4_18smem_ptr_flag_bitsILi16EEENST_INS5_IJNSA_ILi8EEESF_EEENS5_IJSF_SB_EEEEEEEvNS4_8identityENS4_13SM90_TMA_LOADES1B_vS1C_EENS_8epilogue10collective18CollectiveEpilogueINS1F_23Sm100TmaWarpSpecializedILi4ELi2ELi32ELb1ELb0EEEJSI_NS5_IJNST_ISF_SB_EES1K_EEESJ_SK_SJ_SK_NS1F_6fusion15FusionCallbacksIS1J_NS1M_17LinearCombinationISJ_fSJ_fLNS_15FloatRoundStyleE2EEESI_S1L_JEEENS4_5SM1004TMEM4LOAD26SM100_TMEM_LOAD_16dp256b8xES1D_S1B_NS4_17SM75_U32x4_LDSM_NENS4_14SM90_TMA_STOREES1B_NS4_17SM90_U32x4_STSM_NENS4_39AutoVectorizingCopyWithAssumedAlignmentILi128EEEEEEvvEEEEvNT_6ParamsE,@function
        .size           _ZN7cutlass13device_kernelINS_4gemm6kernel13GemmUniversalIN4cute5tupleIJiiiiEEENS1_10collective13CollectiveMmaINS1_35MainloopSm100TmaUmmaWarpSpecializedILi2ELi2ELi4ENS5_IJNS4_1CILi1EEENSA_ILi4EEESB_EEEEENS5_IJNSA_ILi64EEENSA_ILi256EEENSA_ILi128EEEEEENS_10bfloat16_tENS5_IJlSB_lEEESJ_SK_NS4_8TiledMMAINS4_8MMA_AtomIJNS4_20SM100_MMA_F16BF16_SSISJ_SJ_fLi64ELi256ELNS4_4UMMA5MajorE0ELSP_0ELNSO_7ScaleInE0ELSQ_0EEEEEENS4_6LayoutINS5_IJSB_SB_SB_EEENS5_IJNSA_ILi0EEESV_SV_EEEEENS5_IJNS4_10UnderscoreESY_SY_EEEEENS4_23SM90_TMA_LOAD_MULTICASTENS4_14ComposedLayoutINS4_7SwizzleILi3ELi4ELi3EEENS4_18smem_ptr_flag_bitsILi16EEENST_INS5_IJNSA_ILi8EEESF_EEENS5_IJSF_SB_EEEEEEEvNS4_8identityENS4_13SM90_TMA_LOADES1B_vS1C_EENS_8epilogue10collective18CollectiveEpilogueINS1F_23Sm100TmaWarpSpecializedILi4ELi2ELi32ELb1ELb0EEEJSI_NS5_IJNST_ISF_SB_EES1K_EEESJ_SK_SJ_SK_NS1F_6fusion15FusionCallbacksIS1J_NS1M_17LinearCombinationISJ_fSJ_fLNS_15FloatRoundStyleE2EEESI_S1L_JEEENS4_5SM1004TMEM4LOAD26SM100_TMEM_LOAD_16dp256b8xES1D_S1B_NS4_17SM75_U32x4_LDSM_NENS4_14SM90_TMA_STOREES1B_NS4_17SM90_U32x4_STSM_NENS4_39AutoVectorizingCopyWithAssumedAlignmentILi128EEEEEEvvEEEEvNT_6ParamsE,(.L_x_177 - _ZN7cutlass13device_kernelINS_4gemm6kernel13GemmUniversalIN4cute5tupleIJiiiiEEENS1_10collective13CollectiveMmaINS1_35MainloopSm100TmaUmmaWarpSpecializedILi2ELi2ELi4ENS5_IJNS4_1CILi1EEENSA_ILi4EEESB_EEEEENS5_IJNSA_ILi64EEENSA_ILi256EEENSA_ILi128EEEEEENS_10bfloat16_tENS5_IJlSB_lEEESJ_SK_NS4_8TiledMMAINS4_8MMA_AtomIJNS4_20SM100_MMA_F16BF16_SSISJ_SJ_fLi64ELi256ELNS4_4UMMA5MajorE0ELSP_0ELNSO_7ScaleInE0ELSQ_0EEEEEENS4_6LayoutINS5_IJSB_SB_SB_EEENS5_IJNSA_ILi0EEESV_SV_EEEEENS5_IJNS4_10UnderscoreESY_SY_EEEEENS4_23SM90_TMA_LOAD_MULTICASTENS4_14ComposedLayoutINS4_7SwizzleILi3ELi4ELi3EEENS4_18smem_ptr_flag_bitsILi16EEENST_INS5_IJNSA_ILi8EEESF_EEENS5_IJSF_SB_EEEEEEEvNS4_8identityENS4_13SM90_TMA_LOADES1B_vS1C_EENS_8epilogue10collective18CollectiveEpilogueINS1F_23Sm100TmaWarpSpecializedILi4ELi2ELi32ELb1ELb0EEEJSI_NS5_IJNST_ISF_SB_EES1K_EEESJ_SK_SJ_SK_NS1F_6fusion15FusionCallbacksIS1J_NS1M_17LinearCombinationISJ_fSJ_fLNS_15FloatRoundStyleE2EEESI_S1L_JEEENS4_5SM1004TMEM4LOAD26SM100_TMEM_LOAD_16dp256b8xES1D_S1B_NS4_17SM75_U32x4_LDSM_NENS4_14SM90_TMA_STOREES1B_NS4_17SM90_U32x4_STSM_NENS4_39AutoVectorizingCopyWithAssumedAlignmentILi128EEEEEEvvEEEEvNT_6ParamsE)
        .other          _ZN7cutlass13device_kernelINS_4gemm6kernel13GemmUniversalIN4cute5tupleIJiiiiEEENS1_10collective13CollectiveMmaINS1_35MainloopSm100TmaUmmaWarpSpecializedILi2ELi2ELi4ENS5_IJNS4_1CILi1EEENSA_ILi4EEESB_EEEEENS5_IJNSA_ILi64EEENSA_ILi256EEENSA_ILi128EEEEEENS_10bfloat16_tENS5_IJlSB_lEEESJ_SK_NS4_8TiledMMAINS4_8MMA_AtomIJNS4_20SM100_MMA_F16BF16_SSISJ_SJ_fLi64ELi256ELNS4_4UMMA5MajorE0ELSP_0ELNSO_7ScaleInE0ELSQ_0EEEEEENS4_6LayoutINS5_IJSB_SB_SB_EEENS5_IJNSA_ILi0EEESV_SV_EEEEENS5_IJNS4_10UnderscoreESY_SY_EEEEENS4_23SM90_TMA_LOAD_MULTICASTENS4_14ComposedLayoutINS4_7SwizzleILi3ELi4ELi3EEENS4_18smem_ptr_flag_bitsILi16EEENST_INS5_IJNSA_ILi8EEESF_EEENS5_IJSF_SB_EEEEEEEvNS4_8identityENS4_13SM90_TMA_LOADES1B_vS1C_EENS_8epilogue10collective18CollectiveEpilogueINS1F_23Sm100TmaWarpSpecializedILi4ELi2ELi32ELb1ELb0EEEJSI_NS5_IJNST_ISF_SB_EES1K_EEESJ_SK_SJ_SK_NS1F_6fusion15FusionCallbacksIS1J_NS1M_17LinearCombinationISJ_fSJ_fLNS_15FloatRoundStyleE2EEESI_S1L_JEEENS4_5SM1004TMEM4LOAD26SM100_TMEM_LOAD_16dp256b8xES1D_S1B_NS4_17SM75_U32x4_LDSM_NENS4_14SM90_TMA_STOREES1B_NS4_17SM90_U32x4_STSM_NENS4_39AutoVectorizingCopyWithAssumedAlignmentILi128EEEEEEvvEEEEvNT_6ParamsE,@"STO_CUDA_ENTRY STV_DEFAULT"
_ZN7cutlass13device_kernelINS_4gemm6kernel13GemmUniversalIN4cute5tupleIJiiiiEEENS1_10collective13CollectiveMmaINS1_35MainloopSm100TmaUmmaWarpSpecializedILi2ELi2ELi4ENS5_IJNS4_1CILi1EEENSA_ILi4EEESB_EEEEENS5_IJNSA_ILi64EEENSA_ILi256EEENSA_ILi128EEEEEENS_10bfloat16_tENS5_IJlSB_lEEESJ_SK_NS4_8TiledMMAINS4_8MMA_AtomIJNS4_20SM100_MMA_F16BF16_SSISJ_SJ_fLi64ELi256ELNS4_4UMMA5MajorE0ELSP_0ELNSO_7ScaleInE0ELSQ_0EEEEEENS4_6LayoutINS5_IJSB_SB_SB_EEENS5_IJNSA_ILi0EEESV_SV_EEEEENS5_IJNS4_10UnderscoreESY_SY_EEEEENS4_23SM90_TMA_LOAD_MULTICASTENS4_14ComposedLayoutINS4_7SwizzleILi3ELi4ELi3EEENS4_18smem_ptr_flag_bitsILi16EEENST_INS5_IJNSA_ILi8EEESF_EEENS5_IJSF_SB_EEEEEEEvNS4_8identityENS4_13SM90_TMA_LOADES1B_vS1C_EENS_8epilogue10collective18CollectiveEpilogueINS1F_23Sm100TmaWarpSpecializedILi4ELi2ELi32ELb1ELb0EEEJSI_NS5_IJNST_ISF_SB_EES1K_EEESJ_SK_SJ_SK_NS1F_6fusion15FusionCallbacksIS1J_NS1M_17LinearCombinationISJ_fSJ_fLNS_15FloatRoundStyleE2EEESI_S1L_JEEENS4_5SM1004TMEM4LOAD26SM100_TMEM_LOAD_16dp256b8xES1D_S1B_NS4_17SM75_U32x4_LDSM_NENS4_14SM90_TMA_STOREES1B_NS4_17SM90_U32x4_STSM_NENS4_39AutoVectorizingCopyWithAssumedAlignmentILi128EEEEEEvvEEEEvNT_6ParamsE:
[----:B------:R-:W1:Y:S01]  /*0000*/  LDC R1, c[0x0][0x37c] ;  /* 0x0000df00ff017b82 */ /* 0x000e620000000800 */
[----:B------:R-:W2:Y:S01]  /*0010*/  S2R R93, SR_TID.X ;  /* 0x00000000005d7919 */ /* 0x000ea20000002100 */
[----:B------:R-:W3:Y:S01]  /*0020*/  LDCU.64 UR8, c[0x0][0x890] ;  /* 0x00011200ff0877ac */ /* 0x000ee20008000a00 */
[----:B------:R-:W-:Y:S02]  /*0030*/  PRMT R81, RZ, 0x7610, R81 ;  /* 0x00007610ff517816 */ /* 0x000fe40000000051 */
[----:B------:R-:W-:Y:S01]  /*0040*/  ELECT P3, URZ, PT ;  /* 0x0000000000ff782f */ /* 0x000fe20003860000 */
[----:B---3--:R-:W-:-:S04]  /*0050*/  UISETP.NE.U32.AND UP0, UPT, UR8, URZ, UPT ;  /* 0x000000ff0800728c */ /* 0x008fc8000bf05070 */
[----:B------:R-:W-:Y:S01]  /*0060*/  UISETP.NE.AND.EX UP0, UPT, UR9, URZ, UPT, UP0 ;  /* 0x000000ff0900728c */ /* 0x000fe2000bf05300 */
[----:B--2---:R-:W-:-:S05]  /*0070*/  SHF.R.U32.HI R82, RZ, 0x5, R93 ;  /* 0x00000005ff527819 */ /* 0x004fca000001165d */
[----:B------:R-:W2:Y:S02]  /*0080*/  SHFL.IDX PT, R0, R82, RZ, 0x1f ;  /* 0x00001fff52007589 */ /* 0x000ea400000e0000 */
[----:B--2---:R-:W-:Y:S01]  /*0090*/  R2UR UR17, R0 ;  /* 0x00000000001172ca */ /* 0x004fe200000e0000 */
[----:B-1----:R-:W-:-:S14]  /*00a0*/  BRA.U UP0, `(.L_x_0) ;  /* 0x0000000100307547 */ /* 0x002fdc000b800000 */
[----:B------:R-:W1:Y:S02]  /*00b0*/  LDCU.64 UR4, c[0x0][0x888] ;  /* 0x00011100ff0477ac */ /* 0x000e640008000a00 */
[----:B-1----:R-:W-:-:S04]  /*00c0*/  UISETP.NE.U32.AND UP0, UPT, UR4, URZ, UPT ;  /* 0x000000ff0400728c */ /* 0x002fc8000bf05070 */
[----:B------:R-:W-:-:S09]  /*00d0*/  UISETP.NE.AND.EX UP0, UPT, UR5, URZ, UPT, UP0 ;  /* 0x000000ff0500728c */ /* 0x000fd2000bf05300 */
[----:B------:R-:W-:Y:S05]  /*00e0*/  BRA.U !UP0, `(.L_x_1) ;  /* 0x0000000108147547 */ /* 0x000fea000b800000 */
[----:B------:R-:W1:Y:S01]  /*00f0*/  LDC.64 R2, c[0x0][0x888] ;  /* 0x00022200ff027b82 */ /* 0x000e620000000a00 */
[----:B------:R-:W1:Y:S02]  /*0100*/  LDCU.64 UR4, c[0x0][0x358] ;  /* 0x00006b00ff0477ac */ /* 0x000e640008000a00 */
[----:B-1----:R1:W5:Y:S01]  /*0110*/  LDG.E R41, desc[UR4][R2.64] ;  /* 0x0000000402297981 */ /* 0x002362000c1e1900 */
[----:B------:R-:W-:Y:S01]  /*0120*/  HFMA2 R81, -RZ, RZ, 0, 5.9604644775390625e-08 ;  /* 0x00000001ff517431 */ /* 0x000fe200000001ff */
[----:B------:R-:W-:Y:S05]  /*0130*/  BRA `(.L_x_0) ;  /* 0x00000000000c7947 */ /* 0x000fea0003800000 */
.L_x_1:
[----:B------:R-:W1:Y:S01]  /*0140*/  LDCU UR4, c[0x0][0x880] ;  /* 0x00011000ff0477ac */ /* 0x000e620008000800 */
[----:B------:R-:W-:Y:S01]  /*0150*/  HFMA2 R81, -RZ, RZ, 0, 5.9604644775390625e-08 ;  /* 0x00000001ff517431 */ /* 0x000fe200000001ff */
[----:B-1----:R-:W-:-:S07]  /*0160*/  MOV R41, UR4 ;  /* 0x0000000400297c02 */ /* 0x002fce0008000f00 */
.L_x_0:
[----:B------:R-:W2:Y:S02]  /*0170*/  LDCU.64 UR4, c[0x0][0x8b0] ;  /* 0x00011600ff0477ac */ /* 0x000ea40008000a00 */
[----:B--2---:R-:W-:-:S04]  /*0180*/  UISETP.NE.U32.AND UP0, UPT, UR4, URZ, UPT ;  /* 0x000000ff0400728c */ /* 0x004fc8000bf05070 */
[----:B------:R-:W-:-:S09]  /*0190*/  UISETP.NE.AND.EX UP0, UPT, UR5, URZ, UPT, UP0 ;  /* 0x000000ff0500728c */ /* 0x000fd2000bf05300 */
[----:B------:R-:W-:Y:S05]  /*01a0*/  BRA.U UP0, `(.L_x_2) ;  /* 0x0000000100287547 */ /* 0x000fea000b800000 */
[----:B------:R-:W2:Y:S02]  /*01b0*/  LDCU.64 UR4, c[0x0][0x8a8] ;  /* 0x00011500ff0477ac */ /* 0x000ea40008000a00 */
[----:B--2---:R-:W-:-:S04]  /*01c0*/  UISETP.NE.U32.AND UP0, UPT, UR4, URZ, UPT ;  /* 0x000000ff0400728c */ /* 0x004fc8000bf05070 */
[----:B------:R-:W-:-:S09]  /*01d0*/  UISETP.NE.AND.EX UP0, UPT, UR5, URZ, UPT, UP0 ;  /* 0x000000ff0500728c */ /* 0x000fd2000bf05300 */
[----:B------:R-:W-:Y:S05]  /*01e0*/  BRA.U !UP0, `(.L_x_3) ;  /* 0x0000000108107547 */ /* 0x000fea000b800000 */
[----:B------:R-:W2:Y:S01]  /*01f0*/  LDC.64 R38, c[0x0][0x8a8] ;  /* 0x00022a00ff267b82 */ /* 0x000ea20000000a00 */
[----:B------:R-:W2:Y:S02]  /*0200*/  LDCU.64 UR4, c[0x0][0x358] ;  /* 0x00006b00ff0477ac */ /* 0x000ea40008000a00 */
[----:B--2---:R2:W5:Y:S01]  /*0210*/  LDG.E R38, desc[UR4][R38.64] ;  /* 0x0000000426267981 */ /* 0x004562000c1e1900 */
[----:B------:R-:W-:Y:S05]  /*0220*/  BRA `(.L_x_2) ;  /* 0x0000000000087947 */ /* 0x000fea0003800000 */
.L_x_3:
[----:B------:R-:W2:Y:S02]  /*0230*/  LDCU UR4, c[0x0][0x8a0] ;  /* 0x00011400ff0477ac */ /* 0x000ea40008000800 */
[----:B--2---:R-:W-:Y:S02]  /*0240*/  MOV R38, UR4 ;  /* 0x0000000400267c02 */ /* 0x004fe40008000f00 */
.L_x_2:
[----:B------:R-:W-:Y:S01]  /*0250*/  IMAD.U32 R0, RZ, RZ, UR17 ;  /* 0x00000011ff007e24 */ /* 0x000fe2000f8e00ff */
[----:B------:R-:W-:Y:S04]  /*0260*/  BSSY.RECONVERGENT B0, `(.L_x_4) ;  /* 0x000000c000007945 */ /* 0x000fe80003800200 */
[C---:B------:R-:W-:Y:S02]  /*0270*/  ISETP.NE.OR P1, PT, R0.reuse, 0x1, !P3 ;  /* 0x000000010000780c */ /* 0x040fe40005f25670 */
[----:B------:R-:W-:-:S11]  /*0280*/  ISETP.NE.OR P0, PT, R0, 0x3, !P3 ;  /* 0x000000030000780c */ /* 0x000fd60005f05670 */
[----:B------:R-:W-:Y:S05]  /*0290*/  @P1 BRA `(.L_x_5) ;  /* 0x0000000000201947 */ /* 0x000fea0003800000 */
[----:B------:R-:W3:Y:S02]  /*02a0*/  LDCU.64 UR4, c[0x0][0x348] ;  /* 0x00006900ff0477ac */ /* 0x000ee40008000a00 */
[----:B---3--:R-:W-:Y:S02]  /*02b0*/  UIADD3 UR6, UP1, UPT, UR4, 0x80, URZ ;  /* 0x0000008004067890 */ /* 0x008fe4000ff3e0ff */
[----:B------:R-:W-:Y:S02]  /*02c0*/  UIADD3 UR4, UP0, UPT, UR4, 0x180, URZ ;  /* 0x0000018004047890 */ /* 0x000fe4000ff1e0ff */
[----:B------:R-:W-:Y:S02]  /*02d0*/  UIADD3.X UR7, UPT, UPT, URZ, UR5, URZ, UP1, !UPT ;  /* 0x00000005ff077290 */ /* 0x000fe40008ffe4ff */
[----:B------:R-:W-:-:S07]  /*02e0*/  UIADD3.X UR5, UPT, UPT, URZ, UR5, URZ, UP0, !UPT ;  /* 0x00000005ff057290 */ /* 0x000fce00087fe4ff */
[----:B------:R3:W-:Y:S02]  /*02f0*/  UTMACCTL.PF [UR6] ;  /* 0x00000000060079b9 */ /* 0x0007e40008040000 */
[----:B------:R3:W-:Y:S02]  /*0300*/  UTMACCTL.PF [UR4] ;  /* 0x00000000040079b9 */ /* 0x0007e40008040000 */
[----:B---3--:R-:W-:Y:S01]  /*0310*/  NOP ;  /* 0x0000000000007918 */ /* 0x008fe20000000000 */
.L_x_5:
[----:B------:R-:W-:Y:S05]  /*0320*/  BSYNC.RECONVERGENT B0 ;  /* 0x0000000000007941 */ /* 0x000fea0003800200 */
.L_x_4:
[----:B------:R-:W-:Y:S04]  /*0330*/  BSSY.RECONVERGENT B0, `(.L_x_6) ;  /* 0x000000a000007945 */ /* 0x000fe80003800200 */
        /* <DEDUP_REMOVED lines=9> */
.L_x_7:
[----:B------:R-:W-:Y:S05]  /*03d0*/  BSYNC.RECONVERGENT B0 ;  /* 0x0000000000007941 */ /* 0x000fea0003800200 */
.L_x_6:
[----:B------:R-:W3:Y:S01]  /*03e0*/  LDCU.64 UR4, c[0x0][0x888] ;  /* 0x00011100ff0477ac */ /* 0x000ee20008000a00 */
[----:B------:R-:W-:Y:S02]  /*03f0*/  UISETP.EQ.U32.AND UP1, UPT, UR8, URZ, UPT ;  /* 0x000000ff0800728c */ /* 0x000fe4000bf22070 */
[----:B------:R-:W-:Y:S02]  /*0400*/  UPLOP3.LUT UP3, UPT, UPT, UPT, UPT, 0x80, 0x8 ;  /* 0x000000000008789c */ /* 0x000fe40003f6f070 */
[----:B---3--:R-:W-:-:S04]  /*0410*/  UISETP.NE.U32.AND UP0, UPT, UR4, URZ, UPT ;  /* 0x000000ff0400728c */ /* 0x008fc8000bf05070 */
[----:B------:R-:W-:-:S04]  /*0420*/  UISETP.NE.AND.EX UP0, UPT, UR5, URZ, UPT, UP0 ;  /* 0x000000ff0500728c */ /* 0x000fc8000bf05300 */
[----:B------:R-:W-:-:S04]  /*0430*/  UISETP.EQ.OR.EX UP2, UPT, UR9, URZ, !UP0, UP1 ;  /* 0x000000ff0900728c */ /* 0x000fc8000c742710 */
[----:B------:R-:W-:-:S06]  /*0440*/  UP2UR UR4, UPR, URZ, 0x4 ;  /* 0x00000004ff047883 */ /* 0x000fcc0008000000 */
[----:B------:R-:W-:Y:S01]  /*0450*/  MOV R84, UR4 ;  /* 0x0000000400547c02 */ /* 0x000fe20008000f00 */
[----:B------:R-:W-:Y:S06]  /*0460*/  BRA.U !UP2, `(.L_x_8) ;  /* 0x000000010a207547 */ /* 0x000fec000b800000 */
[----:B------:R-:W-:Y:S01]  /*0470*/  UISETP.NE.U32.AND UP1, UPT, UR8, URZ, UPT ;  /* 0x000000ff0800728c */ /* 0x000fe2000bf25070 */
[----:B-----5:R-:W-:Y:S01]  /*0480*/  FSETP.NEU.AND P0, PT, R41, RZ, PT ;  /* 0x000000ff2900720b */ /* 0x020fe20003f0d000 */
[----:B------:R-:W-:Y:S02]  /*0490*/  USEL UR4, URZ, 0xffffffff, UP0 ;  /* 0xffffffffff047887 */ /* 0x000fe40008000000 */
[----:B------:R-:W-:-:S10]  /*04a0*/  UISETP.NE.AND.EX UP1, UPT, UR9, URZ, UPT, UP1 ;  /* 0x000000ff0900728c */ /* 0x000fd4000bf25310 */
[----:B------:R-:W-:Y:S01]  /*04b0*/  VOTEU.ANY UP0, P0 ;  /* 0x0000000000ff7886 */ /* 0x000fe20000000100 */
[----:B------:R-:W-:-:S04]  /*04c0*/  @!UP1 USEL UR4, URZ, 0xffffffff, UP0 ;  /* 0xffffffffff049887 */ /* 0x000fc80008000000 */
[----:B------:R-:W-:-:S04]  /*04d0*/  ULOP3.LUT UR4, UR4, 0x1, URZ, 0xc0, !UPT ;  /* 0x0000000104047892 */ /* 0x000fc8000f8ec0ff */
[----:B------:R-:W-:-:S11]  /*04e0*/  UISETP.NE.U32.AND UP3, UPT, UR4, 0x1, UPT ;  /* 0x000000010400788c */ /* 0x000fd6000bf65070 */
.L_x_8:
[----:B-1----:R-:W1:Y:S01]  /*04f0*/  SHFL.IDX PT, R2, R82, RZ, 0x1f ;  /* 0x00001fff52027589 */ /* 0x002e6200000e0000 */
[----:B------:R-:W-:-:S04]  /*0500*/  UISETP.NE.AND UP0, UPT, UR17, 0x2, UPT ;  /* 0x000000021100788c */ /* 0x000fc8000bf05270 */
[----:B------:R-:W-:Y:S01]  /*0510*/  USEL UR40, URZ, 0x1, UP0 ;  /* 0x00000001ff287887 */ /* 0x000fe20008000000 */
[----:B-1----:R-:W-:-:S13]  /*0520*/  ISETP.NE.AND P0, PT, R2, RZ, PT ;  /* 0x000000ff0200720c */ /* 0x002fda0003f05270 */
[----:B------:R-:W-:Y:S05]  /*0530*/  @P0 BRA `(.L_x_9) ;  /* 0x0000000000480947 */ /* 0x000fea0003800000 */
[----:B------:R-:W1:Y:S01]  /*0540*/  S2UR UR4, SR_CgaCtaId ;  /* 0x00000000000479c3 */ /* 0x000e620000008800 */
[----:B------:R-:W-:Y:S01]  /*0550*/  UMOV UR5, 0x400 ;  /* 0x0000040000057882 */ /* 0x000fe20000000000 */
[----:B------:R-:W-:Y:S01]  /*0560*/  UMOV UR8, 0x1 ;  /* 0x0000000100087882 */ /* 0x000fe20000000000 */
[----:B------:R-:W-:Y:S01]  /*0570*/  UMOV UR6, 0x4 ;  /* 0x0000000400067882 */ /* 0x000fe20000000000 */
[----:B------:R-:W-:-:S04]  /*0580*/  UIADD3 UR8, UPT, UPT, -UR8, 0x100000, URZ ;  /* 0x0010000008087890 */ /* 0x000fc8000fffe1ff */
[----:B------:R-:W-:Y:S02]  /*0590*/  USHF.L.U32 UR9, UR8, 0xb, URZ ;  /* 0x0000000b08097899 */ /* 0x000fe400080006ff */
[----:B------:R-:W-:Y:S02]  /*05a0*/  USHF.L.U32 UR8, UR8, 0x1, URZ ;  /* 0x0000000108087899 */ /* 0x000fe400080006ff */
[----:B------:R-:W-:-:S04]  /*05b0*/  UIADD3 UR6, UPT, UPT, -UR6, 0x100000, URZ ;  /* 0x0010000006067890 */ /* 0x000fc8000fffe1ff */
[----:B------:R-:W-:Y:S02]  /*05c0*/  USHF.L.U32 UR7, UR6, 0xb, URZ ;  /* 0x0000000b06077899 */ /* 0x000fe400080006ff */
[----:B------:R-:W-:Y:S01]  /*05d0*/  USHF.L.U32 UR6, UR6, 0x1, URZ ;  /* 0x0000000106067899 */ /* 0x000fe200080006ff */
[----:B------:R-:W-:Y:S01]  /*05e0*/  ELECT P0, URZ, PT ;  /* 0x0000000000ff782f */ /* 0x000fe20003800000 */
[----:B-1----:R-:W-:Y:S01]  /*05f0*/  ULEA UR4, UR4, UR5, 0x18 ;  /* 0x0000000504047291 */ /* 0x002fe2000f8ec0ff */
[----:B------:R-:W1:Y:S11]  /*0600*/  FENCE.VIEW.ASYNC.S ;  /* 0x00000000000073c6 */ /* 0x000e760000000000 */
[----:B-1----:R1:W3:Y:S01]  /*0610*/  SYNCS.EXCH.64 URZ, [UR4], UR8 ;  /* 0x0000000804ff75b2 */ /* 0x0022e20008000100 */
[----:B------:R1:W4:Y:S01]  /*0620*/  SYNCS.EXCH.64 URZ, [UR4+0x10], UR6 ;  /* 0x0000100604ff75b2 */ /* 0x0003220008000100 */
[----:B------:R1:W1:Y:S01]  /*0630*/  SYNCS.EXCH.64 URZ, [UR4+0x8], UR8 ;  /* 0x0000080804ff75b2 */ /* 0x0002620008000100 */
[----:B------:R1:W1:Y:S01]  /*0640*/  SYNCS.EXCH.64 URZ, [UR4+0x18], UR6 ;  /* 0x0000180604ff75b2 */ /* 0x0002620008000100 */
[----:B------:R-:W-:Y:S01]  /*0650*/  NOP ;  /* 0x0000000000007918 */ /* 0x000fe20000000000 */
.L_x_9:
[----:B------:R-:W2:Y:S01]  /*0660*/  SHFL.IDX PT, R2, R82, RZ, 0x1f ;  /* 0x00001fff52027589 */ /* 0x000ea200000e0000 */
[----:B------:R-:W-:Y:S01]  /*0670*/  NOP ;  /* 0x0000000000007918 */ /* 0x000fe20000000000 */
[----:B--2---:R-:W-:-:S13]  /*0680*/  ISETP.NE.AND P0, PT, R2, 0x1, PT ;  /* 0x000000010200780c */ /* 0x004fda0003f05270 */
[----:B------:R-:W-:Y:S05]  /*0690*/  @P0 BRA `(.L_x_10) ;  /* 0x0000000000580947 */ /* 0x000fea0003800000 */
[----:B-1----:R-:W1:Y:S01]  /*06a0*/  S2UR UR4, SR_CgaCtaId ;  /* 0x00000000000479c3 */ /* 0x002e620000008800 */
        /* <DEDUP_REMOVED lines=12> */
[----:B-1----:R2:W1:Y:S01]  /*0770*/  SYNCS.EXCH.64 URZ, [UR4+0x20], UR8 ;  /* 0x0000200804ff75b2 */ /* 0x0024620008000100 */
[----:B------:R2:W1:Y:S01]  /*0780*/  SYNCS.EXCH.64 URZ, [UR4+0x40], UR6 ;  /* 0x0000400604ff75b2 */ /* 0x0004620008000100 */
[----:B------:R2:W1:Y:S01]  /*0790*/  SYNCS.EXCH.64 URZ, [UR4+0x28], UR8 ;  /* 0x0000280804ff75b2 */ /* 0x0004620008000100 */
[----:B------:R2:W1:Y:S01]  /*07a0*/  SYNCS.EXCH.64 URZ, [UR4+0x48], UR6 ;  /* 0x0000480604ff75b2 */ /* 0x0004620008000100 */
[----:B------:R2:W1:Y:S01]  /*07b0*/  SYNCS.EXCH.64 URZ, [UR4+0x30], UR8 ;  /* 0x0000300804ff75b2 */ /* 0x0004620008000100 */
[----:B------:R2:W1:Y:S01]  /*07c0*/  SYNCS.EXCH.64 URZ, [UR4+0x50], UR6 ;  /* 0x0000500604ff75b2 */ /* 0x0004620008000100 */
[----:B------:R2:W1:Y:S01]  /*07d0*/  SYNCS.EXCH.64 URZ, [UR4+0x38], UR8 ;  /* 0x0000380804ff75b2 */ /* 0x0004620008000100 */
[----:B------:R2:W1:Y:S02]  /*07e0*/  SYNCS.EXCH.64 URZ, [UR4+0x58], UR6 ;  /* 0x0000580604ff75b2 */ /* 0x0004640008000100 */
[----:B--2---:R-:W-:Y:S01]  /*07f0*/  NOP ;  /* 0x0000000000007918 */ /* 0x004fe20000000000 */
.L_x_10:
[----:B------:R-:W2:Y:S01]  /*0800*/  SHFL.IDX PT, R2, R82, RZ, 0x1f ;  /* 0x00001fff52027589 */ /* 0x000ea200000e0000 */
[----:B------:R-:W-:Y:S01]  /*0810*/  NOP ;  /* 0x0000000000007918 */ /* 0x000fe20000000000 */
[----:B--2---:R-:W-:-:S13]  /*0820*/  ISETP.NE.AND P0, PT, R2, 0x3, PT ;  /* 0x000000030200780c */ /* 0x004fda0003f05270 */
[----:B------:R-:W-:Y:S05]  /*0830*/  @P0 BRA `(.L_x_11) ;  /* 0x0000000000300947 */ /* 0x000fea0003800000 */
[----:B-1----:R-:W1:Y:S01]  /*0840*/  S2UR UR4, SR_CgaCtaId ;  /* 0x00000000000479c3 */ /* 0x002e620000008800 */
[----:B------:R-:W-:Y:S01]  /*0850*/  UMOV UR6, 0x400 ;  /* 0x0000040000067882 */ /* 0x000fe20000000000 */
[----:B------:R-:W-:Y:S01]  /*0860*/  UMOV UR5, 0x20 ;  /* 0x0000002000057882 */ /* 0x000fe20000000000 */
[----:B------:R-:W-:Y:S01]  /*0870*/  ELECT P0, URZ, PT ;  /* 0x0000000000ff782f */ /* 0x000fe20003800000 */
[----:B-1----:R-:W-:Y:S02]  /*0880*/  ULEA UR6, UR4, UR6, 0x18 ;  /* 0x0000000604067291 */ /* 0x002fe4000f8ec0ff */
[----:B------:R-:W-:-:S04]  /*0890*/  UIADD3 UR4, UPT, UPT, -UR5, 0x100000, URZ ;  /* 0x0010000005047890 */ /* 0x000fc8000fffe1ff */
[----:B------:R-:W-:Y:S02]  /*08a0*/  USHF.L.U32 UR5, UR4, 0xb, URZ ;  /* 0x0000000b04057899 */ /* 0x000fe400080006ff */
[----:B------:R-:W-:Y:S01]  /*08b0*/  USHF.L.U32 UR4, UR4, 0x1, URZ ;  /* 0x0000000104047899 */ /* 0x000fe200080006ff */
[----:B------:R-:W1:Y:S11]  /*08c0*/  FENCE.VIEW.ASYNC.S ;  /* 0x00000000000073c6 */ /* 0x000e760000000000 */
[----:B-1----:R2:W1:Y:S01]  /*08d0*/  SYNCS.EXCH.64 URZ, [UR6+0x60], UR4 ;  /* 0x0000600406ff75b2 */ /* 0x0024620008000100 */
[----:B------:R2:W1:Y:S02]  /*08e0*/  SYNCS.EXCH.64 URZ, [UR6+0x68], UR4 ;  /* 0x0000680406ff75b2 */ /* 0x0004640008000100 */
[----:B--2---:R-:W-:Y:S01]  /*08f0*/  NOP ;  /* 0x0000000000007918 */ /* 0x004fe20000000000 */
.L_x_11:
[----:B------:R-:W2:Y:S01]  /*0900*/  SHFL.IDX PT, R2, R82, RZ, 0x1f ;  /* 0x00001fff52027589 */ /* 0x000ea200000e0000 */
[----:B------:R-:W-:Y:S01]  /*0910*/  NOP ;  /* 0x0000000000007918 */ /* 0x000fe20000000000 */
[----:B--2---:R-:W-:-:S13]  /*0920*/  ISETP.NE.AND P0, PT, R2, 0x4, PT ;  /* 0x000000040200780c */ /* 0x004fda0003f05270 */
[----:B------:R-:W-:Y:S05]  /*0930*/  @P0 BRA `(.L_x_12) ;  /* 0x00000000004c0947 */ /* 0x000fea0003800000 */
[----:B-1----:R-:W1:Y:S01]  /*0940*/  S2UR UR6, SR_CgaCtaId ;  /* 0x00000000000679c3 */ /* 0x002e620000008800 */
[----:B------:R-:W-:Y:S01]  /*0950*/  UMOV UR4, 0x3a0 ;  /* 0x000003a000047882 */ /* 0x000fe20000000000 */
[----:B------:R-:W-:Y:S01]  /*0960*/  UMOV UR5, 0x400 ;  /* 0x0000040000057882 */ /* 0x000fe20000000000 */
[----:B------:R-:W-:Y:S01]  /*0970*/  USEL UR4, UR4, 0x320, UP3 ;  /* 0x0000032004047887 */ /* 0x000fe20009800000 */
[----:B------:R-:W-:Y:S01]  /*0980*/  UMOV UR8, 0x1 ;  /* 0x0000000100087882 */ /* 0x000fe20000000000 */
[----:B------:R-:W-:Y:S01]  /*0990*/  ELECT P0, URZ, PT ;  /* 0x0000000000ff782f */ /* 0x000fe20003800000 */
[----:B------:R-:W-:-:S04]  /*09a0*/  UIADD3 UR8, UPT, UPT, -UR8, 0x100000, URZ ;  /* 0x0010000008087890 */ /* 0x000fc8000fffe1ff */
[----:B------:R-:W-:Y:S02]  /*09b0*/  USHF.L.U32 UR9, UR8, 0xb, URZ ;  /* 0x0000000b08097899 */ /* 0x000fe400080006ff */
[----:B------:R-:W-:Y:S02]  /*09c0*/  USHF.L.U32 UR8, UR8, 0x1, URZ ;  /* 0x0000000108087899 */ /* 0x000fe400080006ff */
[----:B-1----:R-:W-:Y:S02]  /*09d0*/  ULEA UR6, UR6, UR5, 0x18 ;  /* 0x0000000506067291 */ /* 0x002fe4000f8ec0ff */
[----:B------:R-:W-:-:S04]  /*09e0*/  UIADD3 UR4, UPT, UPT, -UR4, 0x100000, URZ ;  /* 0x0010000004047890 */ /* 0x000fc8000fffe1ff */
[----:B------:R-:W-:Y:S02]  /*09f0*/  USHF.L.U32 UR5, UR4, 0xb, URZ ;  /* 0x0000000b04057899 */ /* 0x000fe400080006ff */
[----:B------:R-:W-:Y:S01]  /*0a00*/  USHF.L.U32 UR4, UR4, 0x1, URZ ;  /* 0x0000000104047899 */ /* 0x000fe200080006ff */
[----:B------:R-:W1:Y:S03]  /*0a10*/  FENCE.VIEW.ASYNC.S ;  /* 0x00000000000073c6 */ /* 0x000e660000000000 */
[----:B-1----:R2:W1:Y:S08]  /*0a20*/  SYNCS.EXCH.64 URZ, [UR6+0x70], UR8 ;  /* 0x0000700806ff75b2 */ /* 0x0024700008000100 */
[----:B------:R2:W1:Y:S01]  /*0a30*/  SYNCS.EXCH.64 URZ, [UR6+0x80], UR4 ;  /* 0x0000800406ff75b2 */ /* 0x0004620008000100 */
[----:B------:R2:W1:Y:S01]  /*0a40*/  SYNCS.EXCH.64 URZ, [UR6+0x78], UR8 ;  /* 0x0000780806ff75b2 */ /* 0x0004620008000100 */
[----:B------:R2:W1:Y:S02]  /*0a50*/  SYNCS.EXCH.64 URZ, [UR6+0x88], UR4 ;  /* 0x0000880406ff75b2 */ /* 0x0004640008000100 */
[----:B--2---:R-:W-:Y:S01]  /*0a60*/  NOP ;  /* 0x0000000000007918 */ /* 0x004fe20000000000 */
.L_x_12:
        /* <DEDUP_REMOVED lines=26> */
.L_x_13:
[----:B------:R-:W2:Y:S01]  /*0c10*/  SHFL.IDX PT, R2, R82, RZ, 0x1f ;  /* 0x00001fff52027589 */ /* 0x000ea200000e0000 */
[----:B------:R-:W1:Y:S01]  /*0c20*/  S2UR UR47, SR_CgaCtaId ;  /* 0x00000000002f79c3 */ /* 0x000e620000008800 */
[----:B------:R-:W-:Y:S01]  /*0c30*/  NOP ;  /* 0x0000000000007918 */ /* 0x000fe20000000000 */
[----:B--2---:R-:W-:-:S13]  /*0c40*/  ISETP.NE.AND P0, PT, R2, 0x3, PT ;  /* 0x000000030200780c */ /* 0x004fda0003f05270 */
[----:B-1----:R-:W-:Y:S05]  /*0c50*/  @P0 BRA `(.L_x_14) ;  /* 0x0000000000340947 */ /* 0x002fea0003800000 */
[----:B------:R-:W-:Y:S01]  /*0c60*/  UMOV UR4, 0x400 ;  /* 0x0000040000047882 */ /* 0x000fe20000000000 */
[----:B------:R-:W-:Y:S01]  /*0c70*/  UMOV UR6, 0x20 ;  /* 0x0000002000067882 */ /* 0x000fe20000000000 */
[----:B------:R-:W-:Y:S02]  /*0c80*/  ULEA UR4, UR47, UR4, 0x18 ;  /* 0x000000042f047291 */ /* 0x000fe4000f8ec0ff */
[----:B------:R-:W-:-:S04]  /*0c90*/  UIADD3 UR6, UPT, UPT, -UR6, 0x100000, URZ ;  /* 0x0010000006067890 */ /* 0x000fc8000fffe1ff */
[----:B------:R-:W-:Y:S02]  /*0ca0*/  USHF.L.U32 UR7, UR6, 0xb, URZ ;  /* 0x0000000b06077899 */ /* 0x000fe400080006ff */
[----:B------:R-:W-:Y:S01]  /*0cb0*/  USHF.L.U32 UR6, UR6, 0x1, URZ ;  /* 0x0000000106067899 */ /* 0x000fe200080006ff */
[----:B------:R-:W-:Y:S01]  /*0cc0*/  ELECT P0, URZ, PT ;  /* 0x0000000000ff782f */ /* 0x000fe20003800000 */
[----:B------:R-:W1:Y:S10]  /*0cd0*/  FENCE.VIEW.ASYNC.S ;  /* 0x00000000000073c6 */ /* 0x000e740000000000 */
[----:B-1----:R1:W2:Y:S01]  /*0ce0*/  SYNCS.EXCH.64 URZ, [UR4+0xd0], UR6 ;  /* 0x0000d00604ff75b2 */ /* 0x0022a20008000100 */
[----:B------:R1:W1:Y:S01]  /*0cf0*/  SYNCS.EXCH.64 URZ, [UR4+0xe0], UR6 ;  /* 0x0000e00604ff75b2 */ /* 0x0002620008000100 */
[----:B------:R1:W1:Y:S01]  /*0d00*/  SYNCS.EXCH.64 URZ, [UR4+0xd8], UR6 ;  /* 0x0000d80604ff75b2 */ /* 0x0002620008000100 */
[----:B------:R1:W1:Y:S01]  /*0d10*/  SYNCS.EXCH.64 URZ, [UR4+0xe8], UR6 ;  /* 0x0000e80604ff75b2 */ /* 0x0002620008000100 */
[----:B------:R-:W-:Y:S01]  /*0d20*/  NOP ;  /* 0x0000000000007918 */ /* 0x000fe20000000000 */
.L_x_14:
[----:B-1----:R-:W1:Y:S01]  /*0d30*/  LDCU UR4, c[0x0][0x36c] ;  /* 0x00006d80ff0477ac */ /* 0x002e620008000800 */
[----:B------:R-:W-:Y:S01]  /*0d40*/  ISETP.NE.OR P3, PT, R0, 0x2, !P3 ;  /* 0x000000020000780c */ /* 0x000fe20005f65670 */
[----:B------:R-:W-:Y:S01]  /*0d50*/  NOP ;  /* 0x0000000000007918 */ /* 0x000fe20000000000 */
[----:B------:R-:W-:Y:S01]  /*0d60*/  LOP3.LUT R0, R93, 0x1f, RZ, 0xc0, !PT ;  /* 0x0000001f5d007812 */ /* 0x000fe200078ec0ff */
[----:B------:R-:W-:Y:S02]  /*0d70*/  UISETP.NE.AND UP4, UPT, UR17, URZ, UPT ;  /* 0x000000ff1100728c */ /* 0x000fe4000bf85270 */
[----:B-1----:R-:W-:-:S09]  /*0d80*/  UISETP.EQ.U32.AND UP5, UPT, UR4, 0x1, UPT ;  /* 0x000000010400788c */ /* 0x002fd2000bfa2070 */
[----:B------:R-:W-:Y:S05]  /*0d90*/  BRA.U !UP5, `(.L_x_15) ;  /* 0x000000010d087547 */ /* 0x000fea000b800000 */
[----:B--234-:R-:W-:Y:S01]  /*0da0*/  UCGABAR_ARV ;  /* 0x00000000000079c7 */ /* 0x01cfe20008000000 */
[----:B------:R-:W-:Y:S05]  /*0db0*/  BRA `(.L_x_16) ;  /* 0x0000000000047947 */ /* 0x000fea0003800000 */
.L_x_15:
[----:B--234-:R-:W-:Y:S01]  /*0dc0*/  NOP ;  /* 0x0000000000007918 */ /* 0x01cfe20000000000 */
.L_x_16:
[----:B------:R-:W1:Y:S01]  /*0dd0*/  S2UR UR7, SR_CTAID.X ;  /* 0x00000000000779c3 */ /* 0x000e620000002500 */
[----:B------:R-:W-:-:S05]  /*0de0*/  CS2R.32 R83, SR_CgaSize ;  /* 0x0000000000537805 */ /* 0x000fca0000008a00 */
[----:B------:R-:W-:-:S05]  /*0df0*/  IMAD R83, R83, -0xa0, RZ ;  /* 0xffffff6053537824 */ /* 0x000fca00078e02ff */
[----:B------:R-:W-:-:S14]  /*0e00*/  R2UR UR5, R83 ;  /* 0x00000000530572ca */ /* 0x000fdc00000e0000 */
[----:B------:R-:W2:Y:S01]  /*0e10*/  LDCU UR5, c[0x0][UR5+0x2b0] ;  /* 0x00005600050577ac */ /* 0x000ea20008000800 */
[----:B------:R-:W-:-:S05]  /*0e20*/  CS2R.32 R83, SR_CgaSize ;  /* 0x0000000000537805 */ /* 0x000fca0000008a00 */
[----:B------:R-:W-:-:S05]  /*0e30*/  IMAD R83, R83, -0xa0, RZ ;  /* 0xffffff6053537824 */ /* 0x000fca00078e02ff */
[----:B------:R-:W-:-:S14]  /*0e40*/  R2UR UR4, R83 ;  /* 0x00000000530472ca */ /* 0x000fdc00000e0000 */
[----:B------:R-:W3:Y:S01]  /*0e50*/  LDCU UR4, c[0x0][UR4+0x2b4] ;  /* 0x00005680040477ac */ /* 0x000ee20008000800 */
[----:B------:R-:W4:Y:S01]  /*0e60*/  S2UR UR8, SR_CTAID.Y ;  /* 0x00000000000879c3 */ /* 0x000f220000002600 */
[----:B------:R-:W-:-:S05]  /*0e70*/  CS2R.32 R83, SR_CgaSize ;  /* 0x0000000000537805 */ /* 0x000fca0000008a00 */
[----:B------:R-:W-:-:S05]  /*0e80*/  IMAD R83, R83, -0xa0, RZ ;  /* 0xffffff6053537824 */ /* 0x000fca00078e02ff */
[----:B------:R-:W-:-:S14]  /*0e90*/  R2UR UR9, R83 ;  /* 0x00000000530972ca */ /* 0x000fdc00000e0000 */
[----:B------:R-:W3:Y:S01]  /*0ea0*/  LDCU UR9, c[0x0][UR9+0x2a0] ;  /* 0x00005400090977ac */ /* 0x000ee20008000800 */
[----:B------:R-:W3:Y:S01]  /*0eb0*/  LDCU UR21, c[0x0][0xb24] ;  /* 0x00016480ff1577ac */ /* 0x000ee20008000800 */
[----:B------:R-:W1:Y:S01]  /*0ec0*/  S2UR UR36, SR_CTAID.Z ;  /* 0x00000000002479c3 */ /* 0x000e620000002700 */
[----:B------:R-:W-:-:S05]  /*0ed0*/  CS2R.32 R83, SR_CgaSize ;  /* 0x0000000000537805 */ /* 0x000fca0000008a00 */
[----:B------:R-:W-:-:S05]  /*0ee0*/  IMAD R83, R83, -0xa0, RZ ;  /* 0xffffff6053537824 */ /* 0x000fca00078e02ff */
[----:B------:R-:W-:-:S14]  /*0ef0*/  R2UR UR63, R83 ;  /* 0x00000000533f72ca */ /* 0x000fdc00000e0000 */
[----:B------:R-:W3:Y:S01]  /*0f00*/  LDCU UR63, c[0x0][UR63+0x2a4] ;  /* 0x000054803f3f77ac */ /* 0x000ee20008000800 */
[----:B------:R-:W3:Y:S01]  /*0f10*/  LDCU UR42, c[0x0][0xb24] ;  /* 0x00016480ff2a77ac */ /* 0x000ee20008000800 */
[----:B-1----:R-:W-:Y:S01]  /*0f20*/  I2FP.F32.U32 R3, UR7 ;  /* 0x0000000700037c45 */ /* 0x002fe20008201000 */
[----:B------:R-:W1:Y:S04]  /*0f30*/  LDCU UR28, c[0x0][0xb30] ;  /* 0x00016600ff1c77ac */ /* 0x000e680008000800 */
[----:B--2---:R-:W-:Y:S01]  /*0f40*/  FMUL R3, R3, UR5 ;  /* 0x0000000503037c20 */ /* 0x004fe20008400000 */
[----:B------:R-:W-:Y:S01]  /*0f50*/  USHF.L.U32 UR26, UR47, 0xa, URZ ;  /* 0x0000000a2f1a7899 */ /* 0x000fe200080006ff */
[----:B----4-:R-:W-:Y:S01]  /*0f60*/  I2FP.F32.U32 R2, UR8 ;  /* 0x0000000800027c45 */ /* 0x010fe20008201000 */
[----:B---3--:R-:W-:-:S03]  /*0f70*/  UISETP.GE.AND UP2, UPT, UR21, 0x1, UPT ;  /* 0x000000011500788c */ /* 0x008fc6000bf46270 */
[----:B------:R-:W2:Y:S01]  /*0f80*/  F2I.U32.TRUNC.NTZ R3, R3 ;  /* 0x0000000300037305 */ /* 0x000ea2000020f000 */
[----:B------:R-:W-:Y:S01]  /*0f90*/  UMOV UR16, UR7 ;  /* 0x0000000700107c82 */ /* 0x000fe20008000000 */
[----:B------:R-:W-:Y:S01]  /*0fa0*/  FMUL R2, R2, UR4 ;  /* 0x0000000402027c20 */ /* 0x000fe20008400000 */
[----:B------:R-:W-:-:S05]  /*0fb0*/  UMOV UR20, UR8 ;  /* 0x0000000800147c82 */ /* 0x000fca0008000000 */
[----:B------:R-:W3:Y:S01]  /*0fc0*/  F2I.U32.TRUNC.NTZ R2, R2 ;  /* 0x0000000200027305 */ /* 0x000ee2000020f000 */
[----:B--2---:R-:W-:Y:S02]  /*0fd0*/  R2UR UR4, R3 ;  /* 0x00000000030472ca */ /* 0x004fe400000e0000 */
[----:B---3--:R-:W-:Y:S02]  /*0fe0*/  R2UR UR6, R2 ;  /* 0x00000000020672ca */ /* 0x008fe400000e0000 */
[----:B------:R-:W-:-:S09]  /*0ff0*/  PRMT R2, RZ, 0x7610, R2 ;  /* 0x00007610ff027816 */ /* 0x000fd20000000002 */
[----:B------:R-:W-:-:S04]  /*1000*/  UIADD3 UR5, UPT, UPT, -UR4, URZ, URZ ;  /* 0x000000ff04057290 */ /* 0x000fc8000fffe1ff */
[----:B------:R-:W-:Y:S02]  /*1010*/  UIMAD UR5, UR9, UR5, UR7 ;  /* 0x00000005090572a4 */ /* 0x000fe4000f8e0207 */
[----:B------:R-:W-:-:S04]  /*1020*/  UIADD3 UR4, UPT, UPT, -UR6, URZ, URZ ;  /* 0x000000ff06047290 */ /* 0x000fc8000fffe1ff */
[----:B------:R-:W-:Y:S01]  /*1030*/  IMAD.U32 R83, RZ, RZ, UR5 ;  /* 0x00000005ff537e24 */ /* 0x000fe2000f8e00ff */
[----:B------:R-:W-:Y:S01]  /*1040*/  UIMAD UR63, UR63, UR4, UR8 ;  /* 0x000000043f3f72a4 */ /* 0x000fe2000f8e0208 */
[----:B-1----:R-:W-:Y:S11]  /*1050*/  BRA.U UP4, `(.L_x_17) ;  /* 0x0000000104447547 */ /* 0x002ff6000b800000 */
[----:B------:R-:W-:Y:S01]  /*1060*/  R2UR UR6, R83 ;  /* 0x00000000530672ca */ /* 0x000fe200000e0000 */
[----:B------:R-:W-:Y:S02]  /*1070*/  UISETP.NE.AND UP0, UPT, UR63, URZ, UPT ;  /* 0x000000ff3f00728c */ /* 0x000fe4000bf05270 */
[----:B------:R-:W-:-:S04]  /*1080*/  UISETP.NE.AND UP1, UPT, UR63, 0x1, UPT ;  /* 0x000000013f00788c */ /* 0x000fc8000bf25270 */
[----:B------:R-:W-:Y:S02]  /*1090*/  USEL UR5, URZ, 0x2, UP1 ;  /* 0x00000002ff057887 */ /* 0x000fe40008800000 */
[----:B------:R-:W-:-:S04]  /*10a0*/  UISETP.NE.AND UP1, UPT, UR63, 0x3, UPT ;  /* 0x000000033f00788c */ /* 0x000fc8000bf25270 */
[----:B------:R-:W-:-:S04]  /*10b0*/  UISETP.EQ.OR UP0, UPT, UR6, URZ, !UP0 ;  /* 0x000000ff0600728c */ /* 0x000fc8000c702670 */
[----:B------:R-:W-:Y:S02]  /*10c0*/  USEL UR8, URZ, 0x1, !UP0 ;  /* 0x00000001ff087887 */ /* 0x000fe4000c000000 */
[----:B------:R-:W-:-:S04]  /*10d0*/  UISETP.NE.AND UP0, UPT, UR63, 0x2, UPT ;  /* 0x000000023f00788c */ /* 0x000fc8000bf05270 */
[----:B------:R-:W-:Y:S02]  /*10e0*/  USEL UR4, URZ, 0x4, UP0 ;  /* 0x00000004ff047887 */ /* 0x000fe40008000000 */
[----:B------:R-:W-:Y:S02]  /*10f0*/  UISETP.NE.AND UP0, UPT, UR6, URZ, UPT ;  /* 0x000000ff0600728c */ /* 0x000fe4000bf05270 */
[----:B------:R-:W-:Y:S02]  /*1100*/  USEL UR6, URZ, 0x8, UP1 ;  /* 0x00000008ff067887 */ /* 0x000fe40008800000 */
[----:B------:R-:W-:Y:S02]  /*1110*/  USEL UR7, UR5, 0x2, UP0 ;  /* 0x0000000205077887 */ /* 0x000fe40008000000 */
[----:B------:R-:W-:Y:S02]  /*1120*/  USEL UR4, UR4, 0x4, UP0 ;  /* 0x0000000404047887 */ /* 0x000fe40008000000 */
[----:B------:R-:W-:-:S02]  /*1130*/  USEL UR5, UR6, 0x8, UP0 ;  /* 0x0000000806057887 */ /* 0x000fc40008000000 */
[----:B------:R-:W-:-:S04]  /*1140*/  UIADD3 UR4, UPT, UPT, UR4, UR7, UR8 ;  /* 0x0000000704047290 */ /* 0x000fc8000fffe008 */
[----:B------:R-:W-:-:S06]  /*1150*/  UIADD3 UR4, UPT, UPT, UR4, UR5, URZ ;  /* 0x0000000504047290 */ /* 0x000fcc000fffe0ff */
[----:B------:R-:W-:Y:S02]  /*1160*/  MOV R2, UR4 ;  /* 0x0000000400027c02 */ /* 0x000fe40008000f00 */
.L_x_17:
[----:B------:R-:W-:Y:S05]  /*1170*/  BRA.U !UP2, `(.L_x_18) ;  /* 0x000000010ad47547 */ /* 0x000fea000b800000 */
[----:B------:R-:W1:Y:S01]  /*1180*/  LDCU.128 UR12, c[0x0][0xb10] ;  /* 0x00016200ff0c77ac */ /* 0x000e620008000c00 */
[----:B------:R-:W2:Y:S01]  /*1190*/  LDCU UR6, c[0x0][0x370] ;  /* 0x00006e00ff0677ac */ /* 0x000ea20008000800 */
[----:B------:R-:W3:Y:S01]  /*11a0*/  LDCU UR5, c[0x0][0x374] ;  /* 0x00006e80ff0577ac */ /* 0x000ee20008000800 */
[----:B------:R-:W4:Y:S01]  /*11b0*/  LDCU UR27, c[0x0][0xb0c] ;  /* 0x00016180ff1b77ac */ /* 0x000f220008000800 */
[----:B------:R-:W4:Y:S01]  /*11c0*/  LDCU UR4, c[0x0][0xb20] ;  /* 0x00016400ff0477ac */ /* 0x000f220008000800 */
[----:B------:R-:W4:Y:S01]  /*11d0*/  LDCU.64 UR8, c[0x0][0xb28] ;  /* 0x00016500ff0877ac */ /* 0x000f220008000a00 */
[----:B-1----:R-:W-:Y:S02]  /*11e0*/  UISETP.NE.AND UP0, UPT, UR14, 0x1, UPT ;  /* 0x000000010e00788c */ /* 0x002fe4000bf05270 */
[----:B---3--:R-:W-:Y:S02]  /*11f0*/  UIMAD.WIDE.U32 UR10, UR5, UR15, URZ ;  /* 0x0000000f050a72a5 */ /* 0x008fe4000f8e00ff */
[----:B--2---:R-:W-:-:S02]  /*1200*/  UIMAD.WIDE.U32 UR22, UR6, UR12, URZ ;  /* 0x0000000c061672a5 */ /* 0x004fc4000f8e00ff */
[----:B----4-:R-:W-:Y:S02]  /*1210*/  UISETP.NE.AND UP1, UPT, UR27, 0x1, UPT ;  /* 0x000000011b00788c */ /* 0x010fe4000bf25270 */
[----:B------:R-:W-:Y:S01]  /*1220*/  UISETP.NE.AND UP2, UPT, UR21, 0x1, UPT ;  /* 0x000000011500788c */ /* 0x000fe2000bf45270 */
[----:B------:R-:W-:Y:S02]  /*1230*/  UMOV UR10, UR11 ;  /* 0x0000000b000a7c82 */ /* 0x000fe40008000000 */
[----:B------:R-:W-:Y:S01]  /*1240*/  UMOV UR22, UR23 ;  /* 0x0000001700167c82 */ /* 0x000fe20008000000 */
[----:B------:R-:W-:Y:S02]  /*1250*/  @UP0 USHF.R.U32.HI UR5, URZ, UR4, UR10 ;  /* 0x00000004ff050299 */ /* 0x000fe4000801160a */
[----:B------:R-:W-:Y:S02]  /*1260*/  UIMAD.WIDE.U32 UR24, UR20, UR15, URZ ;  /* 0x0000000f141872a5 */ /* 0x000fe4000f8e00ff */
[----:B------:R-:W-:-:S02]  /*1270*/  UIMAD.WIDE.U32 UR10, UR5, UR8, URZ ;  /* 0x00000008050a72a5 */ /* 0x000fc4000f8e00ff */
[----:B------:R-:W-:Y:S02]  /*1280*/  @UP1 USHF.R.U32.HI UR6, URZ, UR13, UR22 ;  /* 0x0000000dff061299 */ /* 0x000fe40008011616 */
[----:B------:R-:W-:Y:S02]  /*1290*/  UIMAD.WIDE.U32 UR18, UR16, UR12, URZ ;  /* 0x0000000c101272a5 */ /* 0x000fe4000f8e00ff */
[----:B------:R-:W-:Y:S01]  /*12a0*/  UIMAD.WIDE.U32 UR22, UR6, UR8, URZ ;  /* 0x00000008061672a5 */ /* 0x000fe2000f8e00ff */
[----:B------:R-:W-:Y:S01]  /*12b0*/  UMOV UR24, UR25 ;  /* 0x0000001900187c82 */ /* 0x000fe20008000000 */
[----:B------:R-:W-:Y:S01]  /*12c0*/  UMOV UR10, UR11 ;  /* 0x0000000b000a7c82 */ /* 0x000fe20008000000 */
[----:B------:R-:W-:Y:S02]  /*12d0*/  USHF.R.U32.HI UR24, URZ, UR4, UR24 ;  /* 0x00000004ff187299 */ /* 0x000fe40008011618 */
[----:B------:R-:W-:Y:S02]  /*12e0*/  @UP2 USHF.R.U32.HI UR5, URZ, UR9, UR10 ;  /* 0x00000009ff052299 */ /* 0x000fe4000801160a */
[----:B------:R-:W-:Y:S01]  /*12f0*/  UMOV UR7, UR23 ;  /* 0x0000001700077c82 */ /* 0x000fe20008000000 */
[----:B------:R-:W-:Y:S01]  /*1300*/  UMOV UR18, UR19 ;  /* 0x0000001300127c82 */ /* 0x000fe20008000000 */
[----:B------:R-:W-:-:S02]  /*1310*/  @UP2 USHF.R.U32.HI UR6, URZ, UR9, UR7 ;  /* 0x00000009ff062299 */ /* 0x000fc40008011607 */
[----:B------:R-:W-:Y:S02]  /*1320*/  USHF.R.U32.HI UR13, URZ, UR13, UR18 ;  /* 0x0000000dff0d7299 */ /* 0x000fe40008011612 */
[----:B------:R-:W-:Y:S02]  /*1330*/  USEL UR4, UR20, UR24, !UP0 ;  /* 0x0000001814047287 */ /* 0x000fe4000c000000 */
[----:B------:R-:W-:Y:S02]  /*1340*/  UIMAD UR7, UR5, UR21, URZ ;  /* 0x00000015050772a4 */ /* 0x000fe4000f8e02ff */
[----:B------:R-:W-:Y:S02]  /*1350*/  USEL UR5, UR16, UR13, !UP1 ;  /* 0x0000000d10057287 */ /* 0x000fe4000c800000 */
[----:B------:R-:W-:Y:S02]  /*1360*/  UIMAD UR12, UR6, UR21, URZ ;  /* 0x00000015060c72a4 */ /* 0x000fe4000f8e02ff */
[----:B------:R-:W-:-:S02]  /*1370*/  UISETP.GE.AND UP0, UPT, UR4, UR7, UPT ;  /* 0x000000070400728c */ /* 0x000fc4000bf06270 */
[----:B------:R-:W-:Y:S02]  /*1380*/  UIMAD.WIDE.U32 UR10, UR4, UR8, URZ ;  /* 0x00000008040a72a5 */ /* 0x000fe4000f8e00ff */
[----:B------:R-:W-:Y:S02]  /*1390*/  UISETP.GE.OR UP0, UPT, UR5, UR12, UP0 ;  /* 0x0000000c0500728c */ /* 0x000fe40008706670 */
[----:B------:R-:W-:Y:S02]  /*13a0*/  UIMAD.WIDE.U32 UR12, UR5, UR8, URZ ;  /* 0x00000008050c72a5 */ /* 0x000fe4000f8e00ff */
[----:B------:R-:W-:Y:S01]  /*13b0*/  UIADD3 UR10, UPT, UPT, -UR4, URZ, URZ ;  /* 0x000000ff040a7290 */ /* 0x000fe2000fffe1ff */
[----:B------:R-:W-:Y:S01]  /*13c0*/  UMOV UR8, UR11 ;  /* 0x0000000b00087c82 */ /* 0x000fe20008000000 */
[----:B------:R-:W-:Y:S02]  /*13d0*/  UIADD3 UR11, UPT, UPT, -UR5, URZ, URZ ;  /* 0x000000ff050b7290 */ /* 0x000fe4000fffe1ff */
[----:B------:R-:W-:-:S03]  /*13e0*/  USHF.R.U32.HI UR8, URZ, UR9, UR8 ;  /* 0x00000009ff087299 */ /* 0x000fc60008011608 */
[----:B------:R-:W-:Y:S01]  /*13f0*/  @!UP0 UMOV UR7, UR13 ;  /* 0x0000000d00078c82 */ /* 0x000fe20008000000 */
[----:B------:R-:W-:Y:S02]  /*1400*/  UIMAD UR20, UR14, UR10, UR20 ;  /* 0x0000000a0e1472a4 */ /* 0x000fe4000f8e0214 */
[----:B------:R-:W-:Y:S02]  /*1410*/  USEL UR8, UR4, UR8, !UP2 ;  /* 0x0000000804087287 */ /* 0x000fe4000d000000 */
[----:B------:R-:W-:Y:S02]  /*1420*/  @!UP0 USHF.R.U32.HI UR7, URZ, UR9, UR7 ;  /* 0x00000009ff078299 */ /* 0x000fe40008011607 */
[----:B------:R-:W-:Y:S02]  /*1430*/  UIADD3 UR9, UPT, UPT, -UR8, URZ, URZ ;  /* 0x000000ff08097290 */ /* 0x000fe4000fffe1ff */
[----:B------:R-:W-:Y:S02]  /*1440*/  @!UP0 USEL UR7, UR5, UR7, !UP2 ;  /* 0x0000000705078287 */ /* 0x000fe4000d000000 */
[----:B------:R-:W-:-:S02]  /*1450*/  UIMAD UR9, UR21, UR9, UR4 ;  /* 0x00000009150972a4 */ /* 0x000fc4000f8e0204 */
[----:B------:R-:W-:Y:S02]  /*1460*/  @!UP0 UIADD3 UR8, UPT, UPT, UR8, -UR7, URZ ;  /* 0x8000000708088290 */ /* 0x000fe4000fffe0ff */
[----:B------:R-:W-:Y:S02]  /*1470*/  @!UP0 UIMAD UR6, UR9, UR6, UR7 ;  /* 0x00000006090682a4 */ /* 0x000fe4000f8e0207 */
[----:B------:R-:W-:Y:S02]  /*1480*/  @!UP0 UIMAD UR4, UR8, UR21, UR5 ;  /* 0x00000015080482a4 */ /* 0x000fe4000f8e0205 */
[----:B------:R-:W-:Y:S02]  /*1490*/  UIMAD UR16, UR27, UR11, UR16 ;  /* 0x0000000b1b1072a4 */ /* 0x000fe4000f8e0210 */
[----:B------:R-:W-:Y:S01]  /*14a0*/  UIMAD UR20, UR4, UR14, UR20 ;  /* 0x0000000e041472a4 */ /* 0x000fe2000f8e0214 */
[----:B------:R-:W-:Y:S02]  /*14b0*/  @!UP0 UMOV UR5, UR6 ;  /* 0x0000000600058c82 */ /* 0x000fe40008000000 */
[----:B------:R-:W-:-:S12]  /*14c0*/  UIMAD UR16, UR5, UR27, UR16 ;  /* 0x0000001b051072a4 */ /* 0x000fd8000f8e0210 */
.L_x_18:
[----:B------:R-:W-:Y:S02]  /*14d0*/  UISETP.NE.AND UP1, UPT, UR28, 0x1, UPT ;  /* 0x000000011c00788c */ /* 0x000fe4000bf25270 */
[----:B------:R-:W-:Y:S02]  /*14e0*/  UISETP.NE.AND UP0, UPT, UR17, 0x2, UPT ;  /* 0x000000021100788c */ /* 0x000fe4000bf05270 */
[----:B------:R-:W-:-:S05]  /*14f0*/  ULOP3.LUT UR23, UR26, 0xc00, URZ, 0xc0, !UPT ;  /* 0x00000c001a177892 */ /* 0x000fca000f8ec0ff */
[----:B------:R-:W-:Y:S07]  /*1500*/  BRA.U UP1, `(.L_x_19) ;  /* 0x0000000101447547 */ /* 0x000fee000b800000 */
[----:B------:R-:W1:Y:S01]  /*1510*/  LDCU.128 UR8, c[0x0][0xb10] ;  /* 0x00016200ff0877ac */ /* 0x000e620008000c00 */
[----:B------:R-:W2:Y:S01]  /*1520*/  LDCU UR12, c[0x0][0xb0c] ;  /* 0x00016180ff0c77ac */ /* 0x000ea20008000800 */
[----:B------:R-:W3:Y:S01]  /*1530*/  LDCU UR13, c[0x0][0xb20] ;  /* 0x00016400ff0d77ac */ /* 0x000ee20008000800 */
[----:B-1----:R-:W-:Y:S02]  /*1540*/  UIMAD.WIDE.U32 UR6, UR16, UR8, URZ ;  /* 0x00000008100672a5 */ /* 0x002fe4000f8e00ff */
[----:B------:R-:W-:Y:S02]  /*1550*/  UIMAD.WIDE.U32 UR4, UR20, UR11, URZ ;  /* 0x0000000b140472a5 */ /* 0x000fe4000f8e00ff */
[----:B--2---:R-:W-:Y:S02]  /*1560*/  UISETP.NE.AND UP2, UPT, UR12, 0x1, UPT ;  /* 0x000000010c00788c */ /* 0x004fe4000bf45270 */
[----:B------:R-:W-:Y:S01]  /*1570*/  UISETP.NE.AND UP1, UPT, UR10, 0x1, UPT ;  /* 0x000000010a00788c */ /* 0x000fe2000bf25270 */
[----:B------:R-:W-:-:S02]  /*1580*/  UMOV UR6, UR7 ;  /* 0x0000000700067c82 */ /* 0x000fc40008000000 */
[----:B------:R-:W-:Y:S01]  /*1590*/  UMOV UR4, UR5 ;  /* 0x0000000500047c82 */ /* 0x000fe20008000000 */
[----:B------:R-:W-:Y:S02]  /*15a0*/  USHF.R.U32.HI UR6, URZ, UR9, UR6 ;  /* 0x00000009ff067299 */ /* 0x000fe40008011606 */
[----:B---3--:R-:W-:Y:S02]  /*15b0*/  USHF.R.U32.HI UR4, URZ, UR13, UR4 ;  /* 0x0000000dff047299 */ /* 0x008fe40008011604 */
[----:B------:R-:W-:Y:S02]  /*15c0*/  USEL UR5, UR16, UR6, !UP2 ;  /* 0x0000000610057287 */ /* 0x000fe4000d000000 */
[----:B------:R-:W-:-:S04]  /*15d0*/  USEL UR4, UR20, UR4, !UP1 ;  /* 0x0000000414047287 */ /* 0x000fc8000c800000 */
[----:B------:R-:W-:Y:S02]  /*15e0*/  UIADD3 UR6, UPT, UPT, UR5, -UR4, URZ ;  /* 0x8000000405067290 */ /* 0x000fe4000fffe0ff */
[----:B------:R-:W-:Y:S02]  /*15f0*/  UIADD3 UR4, UPT, UPT, -UR5, UR4, URZ ;  /* 0x0000000405047290 */ /* 0x000fe4000fffe1ff */
[----:B------:R-:W-:Y:S02]  /*1600*/  UIMAD UR20, UR6, UR10, UR20 ;  /* 0x0000000a061472a4 */ /* 0x000fe4000f8e0214 */
[----:B------:R-:W-:-:S12]  /*1610*/  UIMAD UR16, UR4, UR12, UR16 ;  /* 0x0000000c041072a4 */ /* 0x000fd8000f8e0210 */
.L_x_19:
[----:B------:R-:W-:Y:S05]  /*1620*/  BRA.U !UP5, `(.L_x_20) ;  /* 0x000000010d0c7547 */ /* 0x000fea000b800000 */
[----:B------:R-:W-:Y:S01]  /*1630*/  UCGABAR_WAIT ;  /* 0x0000000000007dc7 */ /* 0x000fe20008000000 */
[----:B------:R-:W-:Y:S01]  /*1640*/  CCTL.IVALL ;  /* 0x00000000ff00798f */ /* 0x000fe20002000000 */
[----:B------:R-:W-:Y:S05]  /*1650*/  BRA `(.L_x_21) ;  /* 0x0000000000047947 */ /* 0x000fea0003800000 */
.L_x_20:
[----:B------:R-:W-:Y:S06]  /*1660*/  BAR.SYNC.DEFER_BLOCKING 0x0 ;  /* 0x0000000000007b1d */ /* 0x000fec0000010000 */
.L_x_21:
[----:B------:R-:W-:Y:S05]  /*1670*/  BRA.U UP0, `(.L_x_22) ;  /* 0x0000001100d87547 */ /* 0x000fea000b800000 */
[----:B------:R-:W1:Y:S01]  /*1680*/  LDCU UR6, c[0x0][0x38c] ;  /* 0x00007180ff0677ac */ /* 0x000e620008000800 */
[----:B------:R-:W-:Y:S01]  /*1690*/  PLOP3.LUT P1, PT, PT, PT, UP3, 0x80, 0x8 ;  /* 0x000000000008781c */ /* 0x000fe20003f2f038 */
[----:B------:R-:W-:Y:S01]  /*16a0*/  IMAD.MOV.U32 R12, RZ, RZ, 0x1 ;  /* 0x00000001ff0c7424 */ /* 0x000fe200078e00ff */
[----:B------:R-:W-:Y:S01]  /*16b0*/  ISETP.EQ.OR P2, PT, R0, RZ, P3 ;  /* 0x000000ff0000720c */ /* 0x000fe20001f42670 */
[----:B------:R-:W-:Y:S01]  /*16c0*/  UISETP.NE.AND UP1, UPT, UR17, URZ, UPT ;  /* 0x000000ff1100728c */ /* 0x000fe2000bf25270 */
[----:B------:R-:W-:Y:S02]  /*16d0*/  PLOP3.LUT P1, PT, P1, PT, PT, 0x8, 0x80 ;  /* 0x000000000080781c */ /* 0x000fe40000f2e170 */
[----:B------:R-:W-:Y:S01]  /*16e0*/  CS2R R10, SRZ ;  /* 0x00000000000a7805 */ /* 0x000fe2000001ff00 */
[----:B------:R-:W-:Y:S01]  /*16f0*/  IMAD.MOV.U32 R9, RZ, RZ, RZ ;  /* 0x000000ffff097224 */ /* 0x000fe200078e00ff */
[----:B------:R-:W2:Y:S01]  /*1700*/  LDCU UR43, c[0x0][0x370] ;  /* 0x00006e00ff2b77ac */ /* 0x000ea20008000800 */
[----:B------:R-:W-:Y:S01]  /*1710*/  IMAD.MOV.U32 R8, RZ, RZ, 0x1 ;  /* 0x00000001ff087424 */ /* 0x000fe200078e00ff */
[----:B------:R-:W3:Y:S01]  /*1720*/  LDCU.64 UR38, c[0x0][0x348] ;  /* 0x00006900ff2677ac */ /* 0x000ee20008000a00 */
[----:B------:R-:W-:-:S02]  /*1730*/  USHF.R.U32.HI UR48, URZ, 0x6, UR23 ;  /* 0x00000006ff307899 */ /* 0x000fc40008011617 */
[----:B-1----:R-:W-:Y:S02]  /*1740*/  UIADD3 UR5, UPT, UPT, UR6, 0x7f, URZ ;  /* 0x0000007f06057890 */ /* 0x002fe4000fffe0ff */
[----:B------:R-:W-:Y:S02]  /*1750*/  UIADD3 UR49, UPT, UPT, UR6, 0xfe, URZ ;  /* 0x000000fe06317890 */ /* 0x000fe4000fffe0ff */
[----:B------:R-:W-:Y:S01]  /*1760*/  USHF.R.S32.HI UR4, URZ, 0x1f, UR5 ;  /* 0x0000001fff047899 */ /* 0x000fe20008011405 */
[----:B------:R-:W1:Y:S03]  /*1770*/  LDCU UR41, c[0x0][0x374] ;  /* 0x00006e80ff2977ac */ /* 0x000e660008000800 */
[----:B------:R-:W-:Y:S02]  /*1780*/  ULEA.HI UR4, UR4, UR5, URZ, 0x7 ;  /* 0x0000000504047291 */ /* 0x000fe4000f8f38ff */
[----:B------:R-:W-:-:S02]  /*1790*/  USEL UR29, UR40, 0x2, UP1 ;  /* 0x00000002281d7887 */ /* 0x000fc40008800000 */
[----:B------:R-:W-:Y:S02]  /*17a0*/  USHF.R.S32.HI UR45, URZ, 0x7, UR4 ;  /* 0x00000007ff2d7899 */ /* 0x000fe40008011404 */
[----:B------:R-:W-:Y:S02]  /*17b0*/  UIADD3 UR4, UPT, UPT, UR6, -0x1, URZ ;  /* 0xffffffff06047890 */ /* 0x000fe4000fffe0ff */
[----:B------:R-:W-:Y:S02]  /*17c0*/  UISETP.LT.U32.AND UP0, UPT, UR45, 0x2, UPT ;  /* 0x000000022d00788c */ /* 0x000fe4000bf01070 */
[----:B------:R-:W-:Y:S02]  /*17d0*/  UISETP.GE.U32.AND UP2, UPT, UR4, -0xff, UPT ;  /* 0xffffff010400788c */ /* 0x000fe4000bf46070 */
[----:B------:R-:W-:Y:S01]  /*17e0*/  USEL UR44, UR45, 0x2, UP0 ;  /* 0x000000022d2c7887 */ /* 0x000fe20008000000 */
[----:B------:R-:W-:-:S03]  /*17f0*/  UMOV UR21, URZ ;  /* 0x000000ff00157c82 */ /* 0x000fc60008000000 */
[----:B------:R-:W-:Y:S02]  /*1800*/  UIADD3 UR22, UPT, UPT, UR44, -0x1, URZ ;  /* 0xffffffff2c167890 */ /* 0x000fe4000fffe0ff */
[----:B------:R-:W-:-:S03]  /*1810*/  UIADD3 UR46, UPT, UPT, UR45, -UR44, URZ ;  /* 0x8000002c2d2e7290 */ /* 0x000fc6000fffe0ff */
[----:B------:R-:W-:-:S04]  /*1820*/  @UP2 UIADD3 UR22, UPT, UPT, UR44, URZ, URZ ;  /* 0x000000ff2c162290 */ /* 0x000fc8000fffe0ff */
[----:B-123--:R-:W-:-:S12]  /*1830*/  UIADD3 UR22, UPT, UPT, UR22, 0x1, URZ ;  /* 0x0000000116167890 */ /* 0x00efd8000fffe0ff */
.L_x_42:
[----:B------:R-:W-:Y:S01]  /*1840*/  UISETP.NE.AND UP0, UPT, UR47, URZ, UPT ;  /* 0x000000ff2f00728c */ /* 0x000fe2000bf05270 */
[----:B-1----:R-:W1:Y:S08]  /*1850*/  S2UR UR47, SR_CgaCtaId ;  /* 0x00000000002f79c3 */ /* 0x002e700000008800 */
[----:B------:R-:W-:Y:S05]  /*1860*/  BRA.U UP0, `(.L_x_23) ;  /* 0x0000000100347547 */ /* 0x000fea000b800000 */
[----:B------:R-:W2:Y:S01]  /*1870*/  S2R R0, SR_CgaCtaId ;  /* 0x0000000000007919 */ /* 0x000ea20000008800 */
[----:B------:R-:W-:Y:S02]  /*1880*/  MOV R3, 0x400 ;  /* 0x0000040000037802 */ /* 0x000fe40000000f00 */
[----:B------:R-:W-:Y:S02]  /*1890*/  SHF.L.U32 R2, R8, 0x1f, RZ ;  /* 0x0000001f08027819 */ /* 0x000fe400000006ff */
[----:B--2---:R-:W-:-:S05]  /*18a0*/  LEA R0, R0, R3, 0x18 ;  /* 0x0000000300007211 */ /* 0x004fca00078ec0ff */
[----:B------:R-:W-:-:S04]  /*18b0*/  IMAD R3, R9, 0x8, R0 ;  /* 0x0000000809037824 */ /* 0x000fc800078e0200 */
[----:B------:R-:W2:Y:S02]  /*18c0*/  SYNCS.PHASECHK.TRANS64.TRYWAIT P0, [R3+URZ+0xe0], R2 ;  /* 0x0000e002030075a7 */ /* 0x000ea400080011ff */
[----:B--2---:R-:W-:Y:S05]  /*18d0*/  @!P0 BRA `(.L_x_24) ;  /* 0x0000007c00c88947 */ /* 0x004fea0003800000 */
.L_x_136:
[----:B------:R-:W-:Y:S01]  /*18e0*/  VIADD R9, R9, 0x1 ;  /* 0x0000000109097836 */ /* 0x000fe20000000000 */
[----:B------:R2:W-:Y:S04]  /*18f0*/  SYNCS.ARRIVE.TRANS64.A1T0 RZ, [R3+URZ+0xd0], RZ ;  /* 0x0000d0ff03ff79a7 */ /* 0x0005e800081000ff */
[----:B------:R-:W-:-:S04]  /*1900*/  ISETP.NE.AND P0, PT, R9, 0x2, PT ;  /* 0x000000020900780c */ /* 0x000fc80003f05270 */
[----:B------:R-:W-:Y:S02]  /*1910*/  SEL R9, R9, RZ, P0 ;  /* 0x000000ff09097207 */ /* 0x000fe40000000000 */
[----:B--2---:R-:W-:-:S04]  /*1920*/  SEL R3, RZ, 0x1, P0 ;  /* 0x00000001ff037807 */ /* 0x004fc80000000000 */
[----:B------:R-:W-:-:S07]  /*1930*/  LOP3.LUT R8, R8, R3, RZ, 0x3c, !PT ;  /* 0x0000000308087212 */ /* 0x000fce00078e3cff */
.L_x_23:
[----:B------:R-:W-:Y:S01]  /*1940*/  UMOV UR13, 0x400 ;  /* 0x00000400000d7882 */ /* 0x000fe20000000000 */
[----:B------:R-:W-:Y:S01]  /*1950*/  SHF.L.U32 R0, R12, 0x1f, RZ ;  /* 0x0000001f0c007819 */ /* 0x000fe200000006ff */
[----:B-1----:R-:W-:Y:S02]  /*1960*/  ULEA UR13, UR47, UR13, 0x18 ;  /* 0x0000000d2f0d7291 */ /* 0x002fe4000f8ec0ff */
[----:B------:R-:W-:Y:S02]  /*1970*/  UISETP.GE.U32.AND UP0, UPT, UR49, 0xff, UPT ;  /* 0x000000ff3100788c */ /* 0x000fe4000bf06070 */
[----:B------:R-:W-:Y:S02]  /*1980*/  ULEA UR4, UR21, UR13, 0x3 ;  /* 0x0000000d15047291 */ /* 0x000fe4000f8e18ff */
[----:B------:R-:W-:Y:S02]  /*1990*/  USHF.L.U32 UR19, UR20, 0x8, URZ ;  /* 0x0000000814137899 */ /* 0x000fe400080006ff */
[----:B------:R-:W-:Y:S01]  /*19a0*/  ULEA UR35, UR16, UR48, 0x6 ;  /* 0x0000003010237291 */ /* 0x000fe2000f8e30ff */
[----:B------:R-:W-:-:S04]  /*19b0*/  UMOV UR14, URZ ;  /* 0x000000ff000e7c82 */ /* 0x000fc80008000000 */
[----:B------:R1:W2:Y:S01]  /*19c0*/  SYNCS.PHASECHK.TRANS64.TRYWAIT P0, [UR4+0x10], R0 ;  /* 0x00001000ff0075a7 */ /* 0x0002a20008001104 */
[----:B------:R-:W-:Y:S06]  /*19d0*/  BRA.U !UP0, `(.L_x_25) ;  /* 0x0000000108f07547 */ /* 0x000fec000b800000 */
[----:B------:R-:W-:Y:S01]  /*19e0*/  UMOV UR15, URZ ;  /* 0x000000ff000f7c82 */ /* 0x000fe20008000000 */
[----:B------:R-:W-:-:S05]  /*19f0*/  UMOV UR4, UR21 ;  /* 0x0000001500047c82 */ /* 0x000fca0008000000 */
.L_x_31:
[----:B------:R-:W-:Y:S01]  /*1a00*/  ULEA UR33, UR4, UR13, 0x3 ;  /* 0x0000000d04217291 */ /* 0x000fe2000f8e18ff */
[----:B--2---:R-:W-:Y:S01]  /*1a10*/  @!P3 MOV R2, 0x14000 ;  /* 0x000140000002b802 */ /* 0x004fe20000000f00 */
[----:B--2-4-:R-:W-:Y:S10]  /*1a20*/  @P0 BRA `(.L_x_26) ;  /* 0x00000000000c0947 */ /* 0x014ff40003800000 */
[----:B------:R-:W-:-:S04]  /*1a30*/  SHF.L.U32 R3, R12, 0x1f, RZ ;  /* 0x0000001f0c037819 */ /* 0x000fc800000006ff */
[----:B------:R-:W2:Y:S02]  /*1a40*/  SYNCS.PHASECHK.TRANS64.TRYWAIT P0, [UR33+0x10], R3 ;  /* 0x00001003ff0075a7 */ /* 0x000ea40008001121 */
[----:B--2---:R-:W-:Y:S05]  /*1a50*/  @!P0 BRA `(.L_x_27) ;  /* 0x0000007c007c8947 */ /* 0x004fea0003800000 */
.L_x_26:
[----:B------:R2:W-:Y:S01]  /*1a60*/  @!P3 SYNCS.ARRIVE.TRANS64 RZ, [UR33], R2 ;  /* 0x00000002ffffb9a7 */ /* 0x0005e20008000021 */
[----:B------:R-:W-:-:S04]  /*1a70*/  ULOP3.LUT UR5, UR29, 0x2, URZ, 0xfc, !UPT ;  /* 0x000000021d057892 */ /* 0x000fc8000f8efcff */
[----:B------:R-:W-:-:S09]  /*1a80*/  UISETP.NE.AND UP0, UPT, UR5, 0x2, UPT ;  /* 0x000000020500788c */ /* 0x000fd2000bf05270 */
[----:B------:R-:W-:Y:S05]  /*1a90*/  BRA.U UP0, `(.L_x_28) ;  /* 0x0000000100047547 */ /* 0x000fea000b800000 */
[----:B------:R-:W-:Y:S05]  /*1aa0*/  BPT.TRAP 0x1 ;  /* 0x000000040000795c */ /* 0x000fea0000300000 */
.L_x_28:
[----:B------:R-:W-:Y:S04]  /*1ab0*/  BSSY.RECONVERGENT B0, `(.L_x_29) ;  /* 0x0000003000007945 */ /* 0x000fe80003800200 */
[----:B------:R-:W-:Y:S05]  /*1ac0*/  @P2 BRA `(.L_x_30) ;  /* 0x0000000000042947 */ /* 0x000fea0003800000 */
[----:B------:R-:W-:Y:S05]  /*1ad0*/  BPT.TRAP 0x1 ;  /* 0x000000040000795c */ /* 0x000fea0000300000 */
.L_x_30:
[----:B------:R-:W-:Y:S05]  /*1ae0*/  BSYNC.RECONVERGENT B0 ;  /* 0x0000000000007941 */ /* 0x000fea0003800200 */
.L_x_29:
[----:B------:R-:W-:Y:S02]  /*1af0*/  UIADD3 UR5, UPT, UPT, UR4, 0x1, URZ ;  /* 0x0000000104057890 */ /* 0x000fe4000fffe0ff */
[----:B------:R-:W-:Y:S02]  /*1b00*/  ULEA UR24, UR4, UR23, 0xd ;  /* 0x0000001704187291 */ /* 0x000fe4000f8e68ff */
[----:B------:R-:W-:Y:S02]  /*1b10*/  UISETP.NE.AND UP0, UPT, UR5, 0x2, UPT ;  /* 0x000000020500788c */ /* 0x000fe4000bf05270 */
[----:B------:R-:W-:Y:S02]  /*1b20*/  ULEA UR8, UR4, UR13, 0x10 ;  /* 0x0000000d04087291 */ /* 0x000fe4000f8e80ff */
[----:B------:R-:W-:Y:S02]  /*1b30*/  USEL UR6, URZ, 0x1, UP0 ;  /* 0x00000001ff067887 */ /* 0x000fe40008000000 */
[----:B------:R-:W-:-:S02]  /*1b40*/  USEL UR21, UR5, URZ, UP0 ;  /* 0x000000ff05157287 */ /* 0x000fc40008000000 */
[----:B------:R-:W-:Y:S02]  /*1b50*/  UIADD3 UR4, UP0, UPT, UR38, 0x180, URZ ;  /* 0x0000018026047890 */ /* 0x000fe4000ff1e0ff */
[----:B------:R-:W-:Y:S01]  /*1b60*/  ULEA UR5, UR21, UR13, 0x3 ;  /* 0x0000000d15057291 */ /* 0x000fe2000f8e18ff */
[----:B------:R-:W-:Y:S01]  /*1b70*/  LOP3.LUT R12, R12, UR6, RZ, 0x3c, !PT ;  /* 0x000000060c0c7c12 */ /* 0x000fe2000f8e3cff */
[----:B------:R-:W-:Y:S02]  /*1b80*/  USHF.L.U32 UR34, UR15, 0x7, URZ ;  /* 0x000000070f227899 */ /* 0x000fe400080006ff */
[----:B------:R-:W-:Y:S01]  /*1b90*/  UIADD3 UR6, UP1, UPT, UR38, 0x80, URZ ;  /* 0x0000008026067890 */ /* 0x000fe2000ff3e0ff */
[----:B-1----:R-:W-:Y:S01]  /*1ba0*/  SHF.L.U32 R0, R12, 0x1f, RZ ;  /* 0x0000001f0c007819 */ /* 0x002fe200000006ff */
[----:B------:R-:W-:Y:S02]  /*1bb0*/  ULEA UR24, UR24, UR13, 0x1 ;  /* 0x0000000d18187291 */ /* 0x000fe4000f8e08ff */
[----:B------:R-:W-:Y:S01]  /*1bc0*/  UIADD3 UR15, UPT, UPT, UR15, 0x1, URZ ;  /* 0x000000010f0f7890 */ /* 0x000fe2000fffe0ff */
[----:B------:R3:W4:Y:S01]  /*1bd0*/  SYNCS.PHASECHK.TRANS64.TRYWAIT P0, [UR5+0x10], R0 ;  /* 0x00001000ff0075a7 */ /* 0x0007220008001105 */
[----:B------:R-:W-:-:S02]  /*1be0*/  UIADD3.X UR5, UPT, UPT, URZ, UR39, URZ, UP0, !UPT ;  /* 0x00000027ff057290 */ /* 0x000fc400087fe4ff */
[----:B------:R-:W-:Y:S02]  /*1bf0*/  UIADD3.X UR7, UPT, UPT, URZ, UR39, URZ, UP1, !UPT ;  /* 0x00000027ff077290 */ /* 0x000fe40008ffe4ff */
[----:B------:R-:W-:Y:S02]  /*1c00*/  UIADD3 UR32, UPT, UPT, UR24, 0x8800, URZ ;  /* 0x0000880018207890 */ /* 0x000fe4000fffe0ff */
[----:B------:R-:W-:Y:S02]  /*1c10*/  UISETP.NE.AND UP0, UPT, UR15, UR22, UPT ;  /* 0x000000160f00728c */ /* 0x000fe4000bf05270 */
[----:B------:R-:W-:Y:S02]  /*1c20*/  UIADD3 UR26, UPT, UPT, UR34, 0x40, URZ ;  /* 0x00000040221a7890 */ /* 0x000fe4000fffe0ff */
[----:B------:R-:W-:Y:S02]  /*1c30*/  UIADD3 UR24, UPT, UPT, UR24, 0xa800, URZ ;  /* 0x0000a80018187890 */ /* 0x000fe4000fffe0ff */
[----:B------:R-:W-:-:S02]  /*1c40*/  UIADD3 UR16, UPT, UPT, UR8, 0x10800, URZ ;  /* 0x0001080008107890 */ /* 0x000fc4000fffe0ff */
[----:B------:R-:W-:Y:S01]  /*1c50*/  UIADD3 UR8, UPT, UPT, UR8, 0x18800, URZ ;  /* 0x0001880008087890 */ /* 0x000fe2000fffe0ff */
[----:B------:R-:W-:Y:S01]  /*1c60*/  UMOV UR10, 0xf0000 ;  /* 0x000f0000000a7882 */ /* 0x000fe20000000000 */
[----:B------:R-:W-:Y:S01]  /*1c70*/  UMOV UR30, 0x0 ;  /* 0x00000000001e7882 */ /* 0x000fe20000000000 */
[----:B------:R-:W-:Y:S01]  /*1c80*/  UMOV UR31, 0x10000000 ;  /* 0x10000000001f7882 */ /* 0x000fe20000000000 */
[----:B------:R-:W-:Y:S01]  /*1c90*/  UMOV UR25, UR33 ;  /* 0x0000002100197c82 */ /* 0x000fe20008000000 */
[----:B------:R-:W-:Y:S01]  /*1ca0*/  UMOV UR27, UR35 ;  /* 0x00000023001b7c82 */ /* 0x000fe20008000000 */
[----:B------:R-:W-:Y:S01]  /*1cb0*/  UMOV UR28, UR36 ;  /* 0x00000024001c7c82 */ /* 0x000fe20008000000 */
[----:B------:R-:W-:Y:S01]  /*1cc0*/  UTMALDG.3D.MULTICAST [UR32], [UR6], UR10, desc[UR30] ;  /* 0x00001e20060073b4 */ /* 0x000fe2000801180a */
[----:B------:R-:W-:Y:S01]  /*1cd0*/  UMOV UR17, UR33 ;  /* 0x0000002100117c82 */ /* 0x000fe20008000000 */
[----:B------:R-:W-:Y:S01]  /*1ce0*/  UMOV UR20, UR36 ;  /* 0x0000002400147c82 */ /* 0x000fe20008000000 */
[----:B------:R-:W-:Y:S01]  /*1cf0*/  UMOV UR18, UR34 ;  /* 0x0000002200127c82 */ /* 0x000fe20008000000 */
[----:B------:R-:W-:Y:S01]  /*1d00*/  UMOV UR11, UR19 ;  /* 0x00000013000b7c82 */ /* 0x000fe20008000000 */
[----:B------:R-:W-:Y:S01]  /*1d10*/  UMOV UR12, UR36 ;  /* 0x00000024000c7c82 */ /* 0x000fe20008000000 */
[----:B------:R-:W-:Y:S01]  /*1d20*/  UMOV UR9, UR33 ;  /* 0x0000002100097c82 */ /* 0x000fe20008000000 */
[----:B------:R-:W-:Y:S01]  /*1d30*/  UMOV UR14, UR22 ;  /* 0x00000016000e7c82 */ /* 0x000fe20008000000 */
[----:B------:R1:W-:Y:S01]  /*1d40*/  UTMALDG.3D.MULTICAST [UR24], [UR6], UR10, desc[UR30] ;  /* 0x00001e18060073b4 */ /* 0x0003e2000801180a */
[----:B------:R-:W-:Y:S01]  /*1d50*/  UTMALDG.3D [UR16], [UR4], desc[UR30] ;  /* 0x00001e10040075b4 */ /* 0x000fe20008011000 */
[----:B-1----:R-:W-:-:S02]  /*1d60*/  UMOV UR10, UR26 ;  /* 0x0000001a000a7c82 */ /* 0x002fc40008000000 */
[----:B------:R1:W-:Y:S02]  /*1d70*/  UTMALDG.3D [UR8], [UR4], desc[UR30] ;  /* 0x00001e08040075b4 */ /* 0x0003e40008011000 */
[----:B-1----:R-:W-:Y:S01]  /*1d80*/  UMOV UR4, UR21 ;  /* 0x0000001500047c82 */ /* 0x002fe20008000000 */
[----:B---3--:R-:W-:Y:S05]  /*1d90*/  BRA.U UP0, `(.L_x_31) ;  /* 0xfffffffd00187547 */ /* 0x008fea000b83ffff */
.L_x_25:
[----:B------:R-:W-:Y:S01]  /*1da0*/  ULEA UR4, UR21, UR13, 0x3 ;  /* 0x0000000d15047291 */ /* 0x000fe2000f8e18ff */
[----:B-1----:R-:W-:Y:S01]  /*1db0*/  SHF.L.U32 R0, R12, 0x1f, RZ ;  /* 0x0000001f0c007819 */ /* 0x002fe200000006ff */
[----:B------:R-:W-:Y:S01]  /*1dc0*/  @!P1 SYNCS.ARRIVE.TRANS64.A1T0 RZ, [UR13+0x68], RZ ;  /* 0x000068ffffff99a7 */ /* 0x000fe2000810000d */
[----:B------:R-:W-:-:S06]  /*1dd0*/  UISETP.GT.AND UP0, UPT, UR45, UR44, UPT ;  /* 0x0000002c2d00728c */ /* 0x000fcc000bf04270 */
[----:B--2-4-:R1:W2:Y:S03]  /*1de0*/  SYNCS.PHASECHK.TRANS64.TRYWAIT P0, [UR4+0x10], R0 ;  /* 0x00001000ff0075a7 */ /* 0x0142a60008001104 */
[----:B------:R-:W-:Y:S05]  /*1df0*/  BRA.U !UP0, `(.L_x_32) ;  /* 0x0000000108ec7547 */ /* 0x000fea000b800000 */
[----:B------:R-:W-:Y:S01]  /*1e00*/  UIADD3 UR15, UPT, UPT, UR46, UR14, URZ ;  /* 0x0000000e2e0f7290 */ /* 0x000fe2000fffe0ff */
[----:B------:R-:W-:-:S11]  /*1e10*/  UMOV UR4, UR21 ;  /* 0x0000001500047c82 */ /* 0x000fd60008000000 */
.L_x_38:
[----:B------:R-:W-:Y:S01]  /*1e20*/  ULEA UR33, UR4, UR13, 0x3 ;  /* 0x0000000d04217291 */ /* 0x000fe2000f8e18ff */
[----:B--2---:R-:W-:Y:S01]  /*1e30*/  @!P3 MOV R2, 0x14000 ;  /* 0x000140000002b802 */ /* 0x004fe20000000f00 */
[----:B--2-4-:R-:W-:Y:S10]  /*1e40*/  @P0 BRA `(.L_x_33) ;  /* 0x00000000000c0947 */ /* 0x014ff40003800000 */
[----:B------:R-:W-:-:S04]  /*1e50*/  SHF.L.U32 R3, R12, 0x1f, RZ ;  /* 0x0000001f0c037819 */ /* 0x000fc800000006ff */
[----:B------:R-:W2:Y:S02]  /*1e60*/  SYNCS.PHASECHK.TRANS64.TRYWAIT P0, [UR33+0x10], R3 ;  /* 0x00001003ff0075a7 */ /* 0x000ea40008001121 */
[----:B--2---:R-:W-:Y:S05]  /*1e70*/  @!P0 BRA `(.L_x_34) ;  /* 0x00000078008c8947 */ /* 0x004fea0003800000 */
.L_x_33:
[----:B------:R2:W-:Y:S01]  /*1e80*/  @!P3 SYNCS.ARRIVE.TRANS64 RZ, [UR33], R2 ;  /* 0x00000002ffffb9a7 */ /* 0x0005e20008000021 */
[----:B------:R-:W-:-:S04]  /*1e90*/  ULOP3.LUT UR5, UR29, 0x2, URZ, 0xfc, !UPT ;  /* 0x000000021d057892 */ /* 0x000fc8000f8efcff */
[----:B------:R-:W-:-:S09]  /*1ea0*/  UISETP.NE.AND UP0, UPT, UR5, 0x2, UPT ;  /* 0x000000020500788c */ /* 0x000fd2000bf05270 */
[----:B------:R-:W-:Y:S05]  /*1eb0*/  BRA.U UP0, `(.L_x_35) ;  /* 0x0000000100047547 */ /* 0x000fea000b800000 */
[----:B------:R-:W-:Y:S05]  /*1ec0*/  BPT.TRAP 0x1 ;  /* 0x000000040000795c */ /* 0x000fea0000300000 */
.L_x_35:
[----:B------:R-:W-:Y:S04]  /*1ed0*/  BSSY.RECONVERGENT B0, `(.L_x_36) ;  /* 0x0000003000007945 */ /* 0x000fe80003800200 */
[----:B------:R-:W-:Y:S05]  /*1ee0*/  @P2 BRA `(.L_x_37) ;  /* 0x0000000000042947 */ /* 0x000fea0003800000 */
[----:B------:R-:W-:Y:S05]  /*1ef0*/  BPT.TRAP 0x1 ;  /* 0x000000040000795c */ /* 0x000fea0000300000 */
.L_x_37:
[----:B------:R-:W-:Y:S05]  /*1f00*/  BSYNC.RECONVERGENT B0 ;  /* 0x0000000000007941 */ /* 0x000fea0003800200 */
.L_x_36:
        /* <DEDUP_REMOVED lines=42> */
.L_x_32:
[C---:B------:R-:W-:Y:S01]  /*21b0*/  LEA R3, R11.reuse, UR13, 0x3 ;  /* 0x0000000d0b037c11 */ /* 0x040fe2000f8e18ff */
[----:B------:R-:W-:Y:S01]  /*21c0*/  NOP ;  /* 0x0000000000007918 */ /* 0x000fe20000000000 */
[----:B-1----:R-:W-:Y:S02]  /*21d0*/  SHF.L.U32 R0, R10, 0x1f, RZ ;  /* 0x0000001f0a007819 */ /* 0x002fe400000006ff */
[----:B------:R-:W-:Y:S02]  /*21e0*/  LEA R5, R11, UR13, 0x4 ;  /* 0x0000000d0b057c11 */ /* 0x000fe4000f8e20ff */
[----:B--2-4-:R-:W1:Y:S02]  /*21f0*/  SYNCS.PHASECHK.TRANS64.TRYWAIT P0, [R3+URZ+0x70], R0 ;  /* 0x00007000030075a7 */ /* 0x014e6400080011ff */
[----:B-1----:R-:W-:Y:S05]  /*2200*/  @!P0 BRA `(.L_x_39) ;  /* 0x0000007400c08947 */ /* 0x002fea0003800000 */
.L_x_139:
[----:B------:R-:W2:Y:S01]  /*2210*/  LDS.128 R4, [R5+0x100] ;  /* 0x0001000005047984 */ /* 0x000ea20000000c00 */
[----:B------:R-:W-:Y:S01]  /*2220*/  UISETP.GE.AND UP0, UPT, UR42, 0x1, UPT ;  /* 0x000000012a00788c */ /* 0x000fe2000bf06270 */
[----:B------:R-:W-:Y:S01]  /*2230*/  @!PT LDS RZ, [RZ] ;  /* 0x00000000fffff984 */ /* 0x000fe20000000800 */
[----:B------:R-:W-:Y:S01]  /*2240*/  @!PT LDS RZ, [RZ] ;  /* 0x00000000fffff984 */ /* 0x000fe20000000800 */
[----:B------:R-:W-:Y:S01]  /*2250*/  @!PT LDS RZ, [RZ] ;  /* 0x00000000fffff984 */ /* 0x000fe20000000800 */
[----:B------:R-:W-:Y:S01]  /*2260*/  @!PT LDS RZ, [RZ] ;  /* 0x00000000fffff984 */ /* 0x000fe20000000800 */
[----:B------:R3:W-:Y:S06]  /*2270*/  MEMBAR.ALL.CTA ;  /* 0x0000000000007992 */ /* 0x0007ec0000008000 */
[----:B---3--:R-:W3:Y:S01]  /*2280*/  FENCE.VIEW.ASYNC.S ;  /* 0x00000000000073c6 */ /* 0x008ee20000000000 */
[----:B--2---:R-:W-:-:S13]  /*2290*/  LOP3.LUT P0, RZ, R6, 0x1, RZ, 0xc0, !PT ;  /* 0x0000000106ff7812 */ /* 0x004fda000780c0ff */
[----:B---3--:R-:W-:Y:S01]  /*22a0*/  VOTEU.ANY UP1, P0 ;  /* 0x0000000000ff7886 */ /* 0x008fe20000020100 */
[----:B------:R-:W-:-:S13]  /*22b0*/  PLOP3.LUT P0, PT, PT, PT, UP1, 0x80, 0x8 ;  /* 0x000000000008781c */ /* 0x000fda0003f0f018 */
[----:B-1----:R-:W-:Y:S02]  /*22c0*/  @P0 LOP3.LUT R0, R5, 0xffff, RZ, 0xc0, !PT ;  /* 0x0000ffff05000812 */ /* 0x002fe400078ec0ff */
[----:B------:R-:W-:Y:S02]  /*22d0*/  @P0 MOV R2, R4 ;  /* 0x0000000400020202 */ /* 0x000fe40000000f00 */
[----:B------:R-:W-:Y:S01]  /*22e0*/  @P0 R2UR UR5, R0 ;  /* 0x00000000000502ca */ /* 0x000fe200000e0000 */
[----:B------:R-:W-:Y:S01]  /*22f0*/  VIADD R0, R3, 0x80 ;  /* 0x0000008003007836 */ /* 0x000fe20000000000 */
[----:B------:R-:W-:Y:S02]  /*2300*/  @P0 SHF.R.U32.HI R4, RZ, 0x10, R5 ;  /* 0x00000010ff040819 */ /* 0x000fe40000011605 */
[----:B------:R-:W-:Y:S02]  /*2310*/  @P0 R2UR UR6, R2 ;  /* 0x00000000020602ca */ /* 0x000fe400000e0000 */
[----:B------:R-:W-:-:S02]  /*2320*/  PRMT R0, RZ, 0x654, R0 ;  /* 0x00000654ff007816 */ /* 0x000fc40000000000 */
[----:B------:R-:W-:Y:S02]  /*2330*/  @P0 R2UR UR4, R4 ;  /* 0x00000000040402ca */ /* 0x000fe400000e0000 */
[----:B------:R1:W-:Y:S03]  /*2340*/  SYNCS.ARRIVE.TRANS64.RED.A1T0 RZ, [R0+URZ], RZ ;  /* 0x000000ff00ff79a7 */ /* 0x0003e600081004ff */
[----:B------:R-:W-:-:S04]  /*2350*/  @UP1 UMOV UR37, UR5 ;  /* 0x0000000500251c82 */ /* 0x000fc80008000000 */
[----:B------:R-:W-:-:S04]  /*2360*/  @UP1 UMOV UR40, UR6 ;  /* 0x0000000600281c82 */ /* 0x000fc80008000000 */
[----:B------:R-:W-:Y:S01]  /*2370*/  @UP1 UMOV UR36, UR4 ;  /* 0x0000000400241c82 */ /* 0x000fe20008000000 */
[----:B------:R-:W-:Y:S05]  /*2380*/  BRA.U !UP0, `(.L_x_40) ;  /* 0x0000000108d47547 */ /* 0x000fea000b800000 */
[----:B------:R-:W2:Y:S01]  /*2390*/  LDCU.128 UR16, c[0x0][0xb10] ;  /* 0x00016200ff1077ac */ /* 0x000ea20008000c00 */
[----:B------:R-:W3:Y:S01]  /*23a0*/  LDCU UR12, c[0x0][0xb20] ;  /* 0x00016400ff0c77ac */ /* 0x000ee20008000800 */
[----:B------:R-:W4:Y:S01]  /*23b0*/  LDCU UR20, c[0x0][0xb0c] ;  /* 0x00016180ff1477ac */ /* 0x000f220008000800 */
[----:B------:R-:W1:Y:S01]  /*23c0*/  LDCU.64 UR8, c[0x0][0xb28] ;  /* 0x00016500ff0877ac */ /* 0x000e620008000a00 */
[----:B------:R-:W-:Y:S02]  /*23d0*/  UISETP.NE.AND UP3, UPT, UR42, 0x1, UPT ;  /* 0x000000012a00788c */ /* 0x000fe4000bf65270 */
[----:B--2---:R-:W-:Y:S02]  /*23e0*/  UIMAD.WIDE.U32 UR6, UR41, UR19, URZ ;  /* 0x00000013290672a5 */ /* 0x004fe4000f8e00ff */
[----:B------:R-:W-:Y:S02]  /*23f0*/  UIMAD.WIDE.U32 UR4, UR43, UR16, URZ ;  /* 0x000000102b0472a5 */ /* 0x000fe4000f8e00ff */
[----:B------:R-:W-:-:S02]  /*2400*/  UISETP.NE.AND UP0, UPT, UR18, 0x1, UPT ;  /* 0x000000011200788c */ /* 0x000fc4000bf05270 */
[----:B------:R-:W-:Y:S01]  /*2410*/  UIMAD.WIDE.U32 UR24, UR37, UR19, URZ ;  /* 0x00000013251872a5 */ /* 0x000fe2000f8e00ff */
[----:B------:R-:W-:Y:S02]  /*2420*/  UMOV UR6, UR7 ;  /* 0x0000000700067c82 */ /* 0x000fe40008000000 */
[----:B------:R-:W-:Y:S01]  /*2430*/  UMOV UR4, UR5 ;  /* 0x0000000500047c82 */ /* 0x000fe20008000000 */
[----:B---3--:R-:W-:Y:S02]  /*2440*/  USHF.R.U32.HI UR6, URZ, UR12, UR6 ;  /* 0x0000000cff067299 */ /* 0x008fe40008011606 */
[----:B----4-:R-:W-:Y:S02]  /*2450*/  UISETP.NE.AND UP2, UPT, UR20, 0x1, UPT ;  /* 0x000000011400788c */ /* 0x010fe4000bf45270 */
[----:B------:R-:W-:Y:S02]  /*2460*/  USHF.R.U32.HI UR4, URZ, UR17, UR4 ;  /* 0x00000011ff047299 */ /* 0x000fe40008011604 */
[----:B------:R-:W-:-:S02]  /*2470*/  USEL UR5, UR41, UR6, !UP0 ;  /* 0x0000000629057287 */ /* 0x000fc4000c000000 */
[----:B------:R-:W-:Y:S02]  /*2480*/  USEL UR6, UR43, UR4, !UP2 ;  /* 0x000000042b067287 */ /* 0x000fe4000d000000 */
[----:B-1----:R-:W-:Y:S01]  /*2490*/  UIMAD.WIDE.U32 UR10, UR5, UR8, URZ ;  /* 0x00000008050a72a5 */ /* 0x002fe2000f8e00ff */
[----:B------:R-:W-:Y:S01]  /*24a0*/  UMOV UR4, UR25 ;  /* 0x0000001900047c82 */ /* 0x000fe20008000000 */
[----:B------:R-:W-:Y:S02]  /*24b0*/  UIMAD.WIDE.U32 UR14, UR40, UR16, URZ ;  /* 0x00000010280e72a5 */ /* 0x000fe4000f8e00ff */
[----:B------:R-:W-:-:S03]  /*24c0*/  UIMAD.WIDE.U32 UR24, UR6, UR8, URZ ;  /* 0x00000008061872a5 */ /* 0x000fc6000f8e00ff */
[----:B------:R-:W-:Y:S01]  /*24d0*/  UMOV UR10, UR11 ;  /* 0x0000000b000a7c82 */ /* 0x000fe20008000000 */
[----:B------:R-:W-:Y:S02]  /*24e0*/  USHF.R.U32.HI UR4, URZ, UR12, UR4 ;  /* 0x0000000cff047299 */ /* 0x000fe40008011604 */
[----:B------:R-:W-:Y:S01]  /*24f0*/  @UP3 USHF.R.U32.HI UR5, URZ, UR9, UR10 ;  /* 0x00000009ff053299 */ /* 0x000fe2000801160a */
[----:B------:R-:W-:Y:S01]  /*2500*/  UMOV UR14, UR15 ;  /* 0x0000000f000e7c82 */ /* 0x000fe20008000000 */
[----:B------:R-:W-:Y:S01]  /*2510*/  UMOV UR24, UR25 ;  /* 0x0000001900187c82 */ /* 0x000fe20008000000 */
[----:B------:R-:W-:Y:S02]  /*2520*/  USHF.R.U32.HI UR17, URZ, UR17, UR14 ;  /* 0x00000011ff117299 */ /* 0x000fe4000801160e */
[----:B------:R-:W-:Y:S02]  /*2530*/  USEL UR4, UR37, UR4, !UP0 ;  /* 0x0000000425047287 */ /* 0x000fe4000c000000 */
[----:B------:R-:W-:-:S02]  /*2540*/  @UP3 USHF.R.U32.HI UR6, URZ, UR9, UR24 ;  /* 0x00000009ff063299 */ /* 0x000fc40008011618 */
[----:B------:R-:W-:Y:S02]  /*2550*/  UIMAD UR7, UR42, UR5, URZ ;  /* 0x000000052a0772a4 */ /* 0x000fe4000f8e02ff */
[----:B------:R-:W-:Y:S02]  /*2560*/  USEL UR5, UR40, UR17, !UP2 ;  /* 0x0000001128057287 */ /* 0x000fe4000d000000 */
[----:B------:R-:W-:Y:S02]  /*2570*/  UIMAD UR10, UR42, UR6, URZ ;  /* 0x000000062a0a72a4 */ /* 0x000fe4000f8e02ff */
[----:B------:R-:W-:Y:S02]  /*2580*/  UISETP.GE.AND UP0, UPT, UR4, UR7, UPT ;  /* 0x000000070400728c */ /* 0x000fe4000bf06270 */
[----:B------:R-:W-:Y:S02]  /*2590*/  UIMAD.WIDE.U32 UR14, UR4, UR8, URZ ;  /* 0x00000008040e72a5 */ /* 0x000fe4000f8e00ff */
[----:B------:R-:W-:-:S02]  /*25a0*/  UISETP.GE.OR UP0, UPT, UR5, UR10, UP0 ;  /* 0x0000000a0500728c */ /* 0x000fc40008706670 */
        /* <DEDUP_REMOVED lines=19> */
.L_x_40:
[----:B------:R-:W2:Y:S02]  /*26e0*/  LDCU UR4, c[0x0][0xb30] ;  /* 0x00016600ff0477ac */ /* 0x000ea40008000800 */
[----:B--2---:R-:W-:-:S09]  /*26f0*/  UISETP.NE.AND UP0, UPT, UR4, 0x1, UPT ;  /* 0x000000010400788c */ /* 0x004fd2000bf05270 */
[----:B------:R-:W-:Y:S05]  /*2700*/  BRA.U UP0, `(.L_x_41) ;  /* 0x0000000100447547 */ /* 0x000fea000b800000 */
[----:B------:R-:W2:Y:S01]  /*2710*/  LDCU.128 UR8, c[0x0][0xb10] ;  /* 0x00016200ff0877ac */ /* 0x000ea20008000c00 */
[----:B------:R-:W3:Y:S01]  /*2720*/  LDCU UR12, c[0x0][0xb0c] ;  /* 0x00016180ff0c77ac */ /* 0x000ee20008000800 */
[----:B------:R-:W4:Y:S01]  /*2730*/  LDCU UR14, c[0x0][0xb20] ;  /* 0x00016400ff0e77ac */ /* 0x000f220008000800 */
[----:B--2---:R-:W-:Y:S02]  /*2740*/  UIMAD.WIDE.U32 UR6, UR40, UR8, URZ ;  /* 0x00000008280672a5 */ /* 0x004fe4000f8e00ff */
[----:B------:R-:W-:Y:S02]  /*2750*/  UIMAD.WIDE.U32 UR4, UR37, UR11, URZ ;  /* 0x0000000b250472a5 */ /* 0x000fe4000f8e00ff */
[----:B---3--:R-:W-:Y:S02]  /*2760*/  UISETP.NE.AND UP2, UPT, UR12, 0x1, UPT ;  /* 0x000000010c00788c */ /* 0x008fe4000bf45270 */
[----:B------:R-:W-:Y:S01]  /*2770*/  UISETP.NE.AND UP0, UPT, UR10, 0x1, UPT ;  /* 0x000000010a00788c */ /* 0x000fe2000bf05270 */
[----:B------:R-:W-:-:S02]  /*2780*/  UMOV UR6, UR7 ;  /* 0x0000000700067c82 */ /* 0x000fc40008000000 */
[----:B------:R-:W-:Y:S01]  /*2790*/  UMOV UR4, UR5 ;  /* 0x0000000500047c82 */ /* 0x000fe20008000000 */
[----:B------:R-:W-:Y:S02]  /*27a0*/  USHF.R.U32.HI UR9, URZ, UR9, UR6 ;  /* 0x00000009ff097299 */ /* 0x000fe40008011606 */
[----:B----4-:R-:W-:Y:S02]  /*27b0*/  USHF.R.U32.HI UR4, URZ, UR14, UR4 ;  /* 0x0000000eff047299 */ /* 0x010fe40008011604 */
[----:B------:R-:W-:Y:S02]  /*27c0*/  USEL UR5, UR40, UR9, !UP2 ;  /* 0x0000000928057287 */ /* 0x000fe4000d000000 */
[----:B------:R-:W-:-:S04]  /*27d0*/  USEL UR4, UR37, UR4, !UP0 ;  /* 0x0000000425047287 */ /* 0x000fc8000c000000 */
[----:B------:R-:W-:Y:S02]  /*27e0*/  UIADD3 UR6, UPT, UPT, UR5, -UR4, URZ ;  /* 0x8000000405067290 */ /* 0x000fe4000fffe0ff */
[----:B------:R-:W-:Y:S02]  /*27f0*/  UIADD3 UR4, UPT, UPT, -UR5, UR4, URZ ;  /* 0x0000000405047290 */ /* 0x000fe4000fffe1ff */
[----:B------:R-:W-:Y:S02]  /*2800*/  UIMAD UR37, UR6, UR10, UR37 ;  /* 0x0000000a062572a4 */ /* 0x000fe4000f8e0225 */
[----:B------:R-:W-:-:S12]  /*2810*/  UIMAD UR40, UR4, UR12, UR40 ;  /* 0x0000000c042872a4 */ /* 0x000fd8000f8e0228 */
.L_x_41:
[----:B------:R-:W-:Y:S01]  /*2820*/  VIADD R11, R11, 0x1 ;  /* 0x000000010b0b7836 */ /* 0x000fe20000000000 */
[----:B------:R-:W-:Y:S01]  /*2830*/  R2UR UR4, R83 ;  /* 0x00000000530472ca */ /* 0x000fe200000e0000 */
[----:B------:R-:W-:Y:S01]  /*2840*/  UIADD3 UR20, UPT, UPT, UR37, UR63, URZ ;  /* 0x0000003f25147290 */ /* 0x000fe2000fffe0ff */
[----:B------:R-:W-:Y:S02]  /*2850*/  PLOP3.LUT P1, PT, PT, PT, PT, 0x80, 0x8 ;  /* 0x000000000008781c */ /* 0x000fe40003f2f070 */
[----:B------:R-:W-:-:S04]  /*2860*/  ISETP.NE.AND P0, PT, R11, 0x2, PT ;  /* 0x000000020b00780c */ /* 0x000fc80003f05270 */
[----:B------:R-:W-:Y:S02]  /*2870*/  SEL R3, RZ, 0x1, P0 ;  /* 0x00000001ff037807 */ /* 0x000fe40000000000 */
[----:B------:R-:W-:Y:S02]  /*2880*/  SEL R11, R11, RZ, P0 ;  /* 0x000000ff0b0b7207 */ /* 0x000fe40000000000 */
[----:B------:R-:W-:Y:S01]  /*2890*/  LOP3.LUT R10, R10, R3, RZ, 0x3c, !PT ;  /* 0x000000030a0a7212 */ /* 0x000fe200078e3cff */
[----:B------:R-:W-:Y:S01]  /*28a0*/  UIADD3 UR16, UPT, UPT, UR40, UR4, URZ ;  /* 0x0000000428107290 */ /* 0x000fe2000fffe0ff */
[----:B------:R-:W-:Y:S11]  /*28b0*/  BRA.U UP1, `(.L_x_42) ;  /* 0xffffffed01e07547 */ /* 0x000ff6000b83ffff */
[----:B------:R-:W-:Y:S01]  /*28c0*/  UIADD3 UR13, UPT, UPT, UR13, 0x10, URZ ;  /* 0x000000100d0d7890 */ /* 0x000fe2000fffe0ff */
[----:B------:R-:W-:-:S03]  /*28d0*/  SHF.L.U32 R3, R12, 0x1f, RZ ;  /* 0x0000001f0c037819 */ /* 0x000fc600000006ff */
[----:B------:R-:W-:-:S09]  /*28e0*/  ULEA UR4, UR21, UR13, 0x3 ;  /* 0x0000000d15047291 */ /* 0x000fd2000f8e18ff */
[----:B------:R-:W2:Y:S02]  /*28f0*/  SYNCS.PHASECHK.TRANS64.TRYWAIT P0, [UR4], R3 ;  /* 0x00000003ff0075a7 */ /* 0x000ea40008001104 */
[----:B--2---:R-:W-:Y:S05]  /*2900*/  @!P0 BRA `(.L_x_43) ;  /* 0x0000007000148947 */ /* 0x004fea0003800000 */
.L_x_141:
[----:B------:R-:W-:-:S04]  /*2910*/  UIADD3 UR4, UPT, UPT, UR21, 0x1, URZ ;  /* 0x0000000115047890 */ /* 0x000fc8000fffe0ff */
[----:B------:R-:W-:-:S04]  /*2920*/  UISETP.NE.AND UP0, UPT, UR4, 0x2, UPT ;  /* 0x000000020400788c */ /* 0x000fc8000bf05270 */
[----:B------:R-:W-:Y:S02]  /*2930*/  USEL UR5, URZ, 0x1, UP0 ;  /* 0x00000001ff057887 */ /* 0x000fe40008000000 */
[----:B------:R-:W-:-:S04]  /*2940*/  USEL UR4, UR4, URZ, UP0 ;  /* 0x000000ff04047287 */ /* 0x000fc80008000000 */
[----:B------:R-:W-:Y:S01]  /*2950*/  ULEA UR4, UR4, UR13, 0x3 ;  /* 0x0000000d04047291 */ /* 0x000fe2000f8e18ff */
[----:B-1----:R-:W-:-:S04]  /*2960*/  LOP3.LUT R3, R12, UR5, RZ, 0x3c, !PT ;  /* 0x000000050c037c12 */ /* 0x002fc8000f8e3cff */
[----:B------:R-:W-:Y:S01]  /*2970*/  SHF.L.U32 R3, R3, 0x1f, RZ ;  /* 0x0000001f03037819 */ /* 0x000fe200000006ff */
[----:B------:R-:W-:-:S07]  /*2980*/  IMAD.U32 R0, RZ, RZ, UR4 ;  /* 0x00000004ff007e24 */ /* 0x000fce000f8e00ff */
.L_x_44:
[----:B-1----:R1:W2:Y:S02]  /*2990*/  SYNCS.PHASECHK.TRANS64.TRYWAIT P0, [R0+URZ], R3 ;  /* 0x00000003000075a7 */ /* 0x0022a400080011ff */
[----:B--2---:R-:W-:Y:S05]  /*29a0*/  @!P0 NANOSLEEP.SYNCS 0x989680 ;  /* 0x009896800000895d */ /* 0x004fea0003900000 */
[----:B------:R-:W2:Y:S02]  /*29b0*/  @!P0 SYNCS.PHASECHK.TRANS64 P0, [R0+URZ], R3 ;  /* 0x00000003000085a7 */ /* 0x000ea400080010ff */
[----:B--2---:R-:W-:Y:S05]  /*29c0*/  @P0 EXIT ;  /* 0x000000000000094d */ /* 0x004fea0003800000 */
[----:B------:R-:W-:Y:S05]  /*29d0*/  BRA `(.L_x_44) ;  /* 0xfffffffc00ec7947 */ /* 0x000fea000383ffff */
.L_x_22:
[----:B------:R-:W-:-:S04]  /*29e0*/  UISETP.NE.AND UP0, UPT, UR47, URZ, UPT ;  /* 0x000000ff2f00728c */ /* 0x000fc8000bf05270 */
[----:B------:R-:W-:-:S09]  /*29f0*/  UISETP.NE.OR UP0, UPT, UR17, 0x1, UP0 ;  /* 0x000000011100788c */ /* 0x000fd20008705670 */
[----:B------:R-:W-:Y:S05]  /*2a00*/  BRA.U UP0, `(.L_x_45) ;  /* 0x0000000500487547 */ /* 0x000fea000b800000 */
[----:B------:R-:W-:Y:S01]  /*2a10*/  ISETP.GE.U32.AND P2, PT, R0, 0x4, PT ;  /* 0x000000040000780c */ /* 0x000fe20003f46070 */
[----:B------:R-:W-:Y:S01]  /*2a20*/  IMAD.MOV.U32 R12, RZ, RZ, 0x1 ;  /* 0x00000001ff0c7424 */ /* 0x000fe200078e00ff */
[----:B------:R-:W-:Y:S02]  /*2a30*/  CS2R R10, SRZ ;  /* 0x00000000000a7805 */ /* 0x000fe4000001ff00 */
[----:B------:R-:W-:Y:S01]  /*2a40*/  CS2R R8, SRZ ;  /* 0x0000000000087805 */ /* 0x000fe2000001ff00 */
[----:B------:R-:W-:Y:S01]  /*2a50*/  UMOV UR6, 0x400 ;  /* 0x0000040000067882 */ /* 0x000fe20000000000 */
[----:B------:R-:W-:Y:S01]  /*2a60*/  UMOV UR5, URZ ;  /* 0x000000ff00057c82 */ /* 0x000fe20008000000 */
[----:B------:R-:W-:-:S12]  /*2a70*/  ULEA UR6, UR47, UR6, 0x18 ;  /* 0x000000062f067291 */ /* 0x000fd8000f8ec0ff */
.L_x_49:
[----:B------:R-:W-:Y:S02]  /*2a80*/  LEA R2, R8, UR6, 0x3 ;  /* 0x0000000608027c11 */ /* 0x000fe4000f8e18ff */
[----:B------:R-:W-:-:S03]  /*2a90*/  SHF.L.U32 R5, R9, 0x1f, RZ ;  /* 0x0000001f09057819 */ /* 0x000fc600000006ff */
[----:B------:R-:W-:Y:S01]  /*2aa0*/  VIADD R4, R2, 0xe0 ;  /* 0x000000e002047836 */ /* 0x000fe20000000000 */
[----:B------:R-:W1:Y:S02]  /*2ab0*/  SYNCS.PHASECHK.TRANS64.TRYWAIT P0, [R2+URZ+0xd0], R5 ;  /* 0x0000d005020075a7 */ /* 0x000e6400080011ff */
[----:B-1----:R-:W-:Y:S05]  /*2ac0*/  @!P0 BRA `(.L_x_46) ;  /* 0x0000006c00bc8947 */ /* 0x002fea0003800000 */
.L_x_142:
[----:B------:R-:W-:Y:S01]  /*2ad0*/  ULEA UR4, UR5, UR6, 0x3 ;  /* 0x0000000605047291 */ /* 0x000fe2000f8e18ff */
[----:B------:R-:W-:Y:S02]  /*2ae0*/  PRMT R4, RZ, 0x654, R4 ;  /* 0x00000654ff047816 */ /* 0x000fe40000000004 */
[----:B-1----:R-:W-:Y:S01]  /*2af0*/  SHF.L.U32 R5, R12, 0x1f, RZ ;  /* 0x0000001f0c057819 */ /* 0x002fe200000006ff */
[----:B------:R-:W-:Y:S01]  /*2b00*/  UIADD3 UR7, UPT, UPT, UR4, 0x70, URZ ;  /* 0x0000007004077890 */ /* 0x000fe2000fffe0ff */
[----:B------:R1:W-:Y:S05]  /*2b10*/  SYNCS.ARRIVE.TRANS64.RED.A1T0 RZ, [R4+URZ], RZ ;  /* 0x000000ff04ff79a7 */ /* 0x0003ea00081004ff */
[----:B------:R-:W-:Y:S01]  /*2b20*/  IMAD.U32 R7, RZ, RZ, UR7 ;  /* 0x00000007ff077e24 */ /* 0x000fe2000f8e00ff */
[----:B------:R-:W2:Y:S04]  /*2b30*/  SYNCS.PHASECHK.TRANS64.TRYWAIT P0, [UR4+0x80], R5 ;  /* 0x00008005ff0075a7 */ /* 0x000ea80008001104 */
[----:B------:R-:W-:Y:S01]  /*2b40*/  PRMT R6, R0, 0x654, R7 ;  /* 0x0000065400067816 */ /* 0x000fe20000000007 */
[----:B-1----:R-:W-:Y:S01]  /*2b50*/  @!P2 IMAD.MOV.U32 R4, RZ, RZ, 0x10 ;  /* 0x00000010ff04a424 */ /* 0x002fe200078e00ff */
[----:B--2---:R-:W-:Y:S06]  /*2b60*/  @!P0 BRA `(.L_x_47) ;  /* 0x0000006c00a88947 */ /* 0x004fec0003800000 */
.L_x_144:
[----:B------:R-:W-:Y:S01]  /*2b70*/  ULEA UR8, UR5, UR6, 0x4 ;  /* 0x0000000605087291 */ /* 0x000fe2000f8e20ff */
[----:B------:R-:W-:Y:S01]  /*2b80*/  SEL R3, R6, R3, !P2 ;  /* 0x0000000306037207 */ /* 0x000fe20005000000 */
[----:B------:R-:W-:Y:S01]  /*2b90*/  UIADD3 UR9, UPT, UPT, UR4, 0x70, URZ ;  /* 0x0000007004097890 */ /* 0x000fe2000fffe0ff */
[----:B-1----:R-:W-:Y:S01]  /*2ba0*/  LEA R2, R11, UR6, 0x3 ;  /* 0x000000060b027c11 */ /* 0x002fe2000f8e18ff */
[----:B------:R-:W-:Y:S01]  /*2bb0*/  UIADD3 UR8, UPT, UPT, UR8, 0x100, URZ ;  /* 0x0000010008087890 */ /* 0x000fe2000fffe0ff */
[----:B------:R-:W-:Y:S01]  /*2bc0*/  SHF.L.U32 R5, R10, 0x1f, RZ ;  /* 0x0000001f0a057819 */ /* 0x000fe200000006ff */
[----:B------:R1:W-:Y:S01]  /*2bd0*/  @!P2 SYNCS.ARRIVE.TRANS64.RED RZ, [R3+URZ], R4 ;  /* 0x0000000403ffa9a7 */ /* 0x0003e200080004ff */
[----:B------:R-:W-:Y:S01]  /*2be0*/  UIADD3 UR4, UPT, UPT, UR5, 0x1, URZ ;  /* 0x0000000105047890 */ /* 0x000fe2000fffe0ff */
[----:B------:R-:W-:-:S03]  /*2bf0*/  VIADD R8, R8, 0x1 ;  /* 0x0000000108087836 */ /* 0x000fc60000000000 */
[----:B------:R-:W-:Y:S02]  /*2c00*/  UISETP.NE.AND UP0, UPT, UR4, 0x2, UPT ;  /* 0x000000020400788c */ /* 0x000fe4000bf05270 */
[----:B------:R-:W-:Y:S06]  /*2c10*/  UGETNEXTWORKID.BROADCAST [UR8], [UR9] ;  /* 0x00000000080073ca */ /* 0x000fec0008000100 */
[----:B------:R-:W-:Y:S01]  /*2c20*/  USEL UR7, URZ, 0x1, UP0 ;  /* 0x00000001ff077887 */ /* 0x000fe20008000000 */
[----:B------:R-:W-:Y:S01]  /*2c30*/  ISETP.NE.AND P0, PT, R8, 0x2, PT ;  /* 0x000000020800780c */ /* 0x000fe20003f05270 */
[----:B------:R-:W-:Y:S01]  /*2c40*/  USEL UR5, UR4, URZ, UP0 ;  /* 0x000000ff04057287 */ /* 0x000fe20008000000 */
[----:B------:R-:W2:Y:S03]  /*2c50*/  SYNCS.PHASECHK.TRANS64.TRYWAIT P1, [R2+URZ+0x70], R5 ;  /* 0x00007005020075a7 */ /* 0x000ea600080211ff */
[----:B------:R-:W-:Y:S01]  /*2c60*/  LOP3.LUT R12, R12, UR7, RZ, 0x3c, !PT ;  /* 0x000000070c0c7c12 */ /* 0x000fe2000f8e3cff */
[----:B-12---:R-:W-:Y:S07]  /*2c70*/  @!P1 BRA `(.L_x_48) ;  /* 0x0000006c007c9947 */ /* 0x006fee0003800000 */
.L_x_145:
[C---:B------:R-:W-:Y:S01]  /*2c80*/  LEA R4, R11.reuse, UR6, 0x4 ;  /* 0x000000060b047c11 */ /* 0x040fe2000f8e20ff */
[----:B-1----:R-:W-:Y:S01]  /*2c90*/  VIADD R2, R2, 0x80 ;  /* 0x0000008002027836 */ /* 0x002fe20000000000 */
[----:B------:R-:W-:Y:S01]  /*2ca0*/  SEL R8, R8, RZ, P0 ;  /* 0x000000ff08087207 */ /* 0x000fe20000000000 */
[----:B------:R-:W-:-:S03]  /*2cb0*/  VIADD R11, R11, 0x1 ;  /* 0x000000010b0b7836 */ /* 0x000fc60000000000 */
[----:B------:R-:W1:Y:S01]  /*2cc0*/  LDS.128 R4, [R4+0x100] ;  /* 0x0001000004047984 */ /* 0x000e620000000c00 */
[----:B------:R-:W-:Y:S02]  /*2cd0*/  PRMT R2, RZ, 0x654, R2 ;  /* 0x00000654ff027816 */ /* 0x000fe40000000002 */
[C---:B------:R-:W-:Y:S01]  /*2ce0*/  ISETP.NE.AND P1, PT, R11.reuse, 0x2, PT ;  /* 0x000000020b00780c */ /* 0x040fe20003f25270 */
[----:B------:R-:W-:Y:S01]  /*2cf0*/  @!PT LDS RZ, [RZ] ;  /* 0x00000000fffff984 */ /* 0x000fe20000000800 */
[----:B------:R-:W-:Y:S01]  /*2d00*/  @!PT LDS RZ, [RZ] ;  /* 0x00000000fffff984 */ /* 0x000fe20000000800 */
[----:B------:R-:W-:Y:S01]  /*2d10*/  @!PT LDS RZ, [RZ] ;  /* 0x00000000fffff984 */ /* 0x000fe20000000800 */
[----:B------:R-:W-:Y:S01]  /*2d20*/  @!PT LDS RZ, [RZ] ;  /* 0x00000000fffff984 */ /* 0x000fe20000000800 */
[----:B------:R2:W-:Y:S06]  /*2d30*/  MEMBAR.ALL.CTA ;  /* 0x0000000000007992 */ /* 0x0005ec0000008000 */
[----:B--2---:R-:W2:Y:S01]  /*2d40*/  FENCE.VIEW.ASYNC.S ;  /* 0x00000000000073c6 */ /* 0x004ea20000000000 */
[----:B------:R-:W-:Y:S01]  /*2d50*/  SEL R11, R11, RZ, P1 ;  /* 0x000000ff0b0b7207 */ /* 0x000fe20000800000 */
[----:B--2---:R2:W-:Y:S01]  /*2d60*/  SYNCS.ARRIVE.TRANS64.RED.A1T0 RZ, [R2+URZ], RZ ;  /* 0x000000ff02ff79a7 */ /* 0x0045e200081004ff */
[----:B-1----:R-:W-:-:S02]  /*2d70*/  LOP3.LUT P3, RZ, R6, 0x1, RZ, 0xc0, !PT ;  /* 0x0000000106ff7812 */ /* 0x002fc4000786c0ff */
[----:B------:R-:W-:-:S04]  /*2d80*/  SEL R5, RZ, 0x1, P1 ;  /* 0x00000001ff057807 */ /* 0x000fc80000800000 */
[----:B------:R-:W-:Y:S02]  /*2d90*/  LOP3.LUT R10, R10, R5, RZ, 0x3c, !PT ;  /* 0x000000050a0a7212 */ /* 0x000fe400078e3cff */
[----:B--2---:R-:W-:-:S04]  /*2da0*/  SEL R2, RZ, 0x1, P0 ;  /* 0x00000001ff027807 */ /* 0x004fc80000000000 */
[----:B------:R-:W-:Y:S01]  /*2db0*/  LOP3.LUT R9, R9, R2, RZ, 0x3c, !PT ;  /* 0x0000000209097212 */ /* 0x000fe200078e3cff */
[----:B------:R-:W-:Y:S06]  /*2dc0*/  @P3 BRA `(.L_x_49) ;  /* 0xfffffffc002c3947 */ /* 0x000fec000383ffff */
[----:B------:R-:W-:Y:S01]  /*2dd0*/  ULEA UR4, UR5, UR6, 0x3 ;  /* 0x0000000605047291 */ /* 0x000fe2000f8e18ff */
[----:B------:R-:W-:-:S08]  /*2de0*/  SHF.L.U32 R3, R12, 0x1f, RZ ;  /* 0x0000001f0c037819 */ /* 0x000fd000000006ff */
[----:B------:R-:W1:Y:S02]  /*2df0*/  SYNCS.PHASECHK.TRANS64 P0, [UR4+0x80], R3 ;  /* 0x00008003ff0075a7 */ /* 0x000e640008001004 */
[----:B-1----:R-:W-:Y:S05]  /*2e00*/  @P0 BRA `(.L_x_50) ;  /* 0x0000000000080947 */ /* 0x002fea0003800000 */
[----:B------:R-:W1:Y:S02]  /*2e10*/  SYNCS.PHASECHK.TRANS64.TRYWAIT P0, [UR4+0x80], R3 ;  /* 0x00008003ff0075a7 */ /* 0x000e640008001104 */
[----:B-1----:R-:W-:Y:S05]  /*2e20*/  @!P0 BRA `(.L_x_51) ;  /* 0x0000006c00248947 */ /* 0x002fea0003800000 */
.L_x_50:
[----:B------:R-:W-:-:S04]  /*2e30*/  UIADD3 UR7, UPT, UPT, UR5, 0x1, URZ ;  /* 0x0000000105077890 */ /* 0x000fc8000fffe0ff */
[----:B------:R-:W-:-:S04]  /*2e40*/  UISETP.NE.AND UP0, UPT, UR7, 0x2, UPT ;  /* 0x000000020700788c */ /* 0x000fc8000bf05270 */
[----:B------:R-:W-:Y:S02]  /*2e50*/  USEL UR8, URZ, 0x1, UP0 ;  /* 0x00000001ff087887 */ /* 0x000fe40008000000 */
[----:B------:R-:W-:-:S04]  /*2e60*/  USEL UR7, UR7, URZ, UP0 ;  /* 0x000000ff07077287 */ /* 0x000fc80008000000 */
[----:B------:R-:W-:Y:S01]  /*2e70*/  ULEA UR7, UR7, UR6, 0x3 ;  /* 0x0000000607077291 */ /* 0x000fe2000f8e18ff */
[----:B-1----:R-:W-:-:S04]  /*2e80*/  LOP3.LUT R3, R12, UR8, RZ, 0x3c, !PT ;  /* 0x000000080c037c12 */ /* 0x002fc8000f8e3cff */
[----:B------:R-:W-:-:S04]  /*2e90*/  SHF.L.U32 R0, R3, 0x1f, RZ ;  /* 0x0000001f03007819 */ /* 0x000fc800000006ff */
[----:B------:R-:W1:Y:S02]  /*2ea0*/  SYNCS.PHASECHK.TRANS64 P0, [UR7+0x80], R0 ;  /* 0x00008000ff0075a7 */ /* 0x000e640008001007 */
[----:B-1----:R-:W-:Y:S05]  /*2eb0*/  @P0 EXIT ;  /* 0x000000000000094d */ /* 0x002fea0003800000 */
[----:B------:R-:W-:Y:S02]  /*2ec0*/  SHF.L.U32 R3, R3, 0x1f, RZ ;  /* 0x0000001f03037819 */ /* 0x000fe400000006ff */
[----:B------:R-:W-:-:S07]  /*2ed0*/  MOV R0, UR7 ;  /* 0x0000000700007c02 */ /* 0x000fce0008000f00 */
.L_x_52:
[----:B-1----:R1:W2:Y:S02]  /*2ee0*/  SYNCS.PHASECHK.TRANS64.TRYWAIT P0, [R0+URZ+0x80], R3 ;  /* 0x00008003000075a7 */ /* 0x0022a400080011ff */
[----:B--2---:R-:W-:Y:S05]  /*2ef0*/  @!P0 NANOSLEEP.SYNCS 0x989680 ;  /* 0x009896800000895d */ /* 0x004fea0003900000 */
[----:B------:R-:W2:Y:S02]  /*2f00*/  @!P0 SYNCS.PHASECHK.TRANS64 P0, [R0+URZ+0x80], R3 ;  /* 0x00008003000085a7 */ /* 0x000ea400080010ff */
[----:B--2---:R-:W-:Y:S05]  /*2f10*/  @P0 EXIT ;  /* 0x000000000000094d */ /* 0x004fea0003800000 */
[----:B------:R-:W-:Y:S05]  /*2f20*/  BRA `(.L_x_52) ;  /* 0xfffffffc00ec7947 */ /* 0x000fea000383ffff */
.L_x_45:
[----:B------:R-:W-:Y:S05]  /*2f30*/  BRA.U UP4, `(.L_x_53) ;  /* 0x0000001104447547 */ /* 0x000fea000b800000 */
[----:B------:R-:W-:Y:S01]  /*2f40*/  UMOV UR4, 0x40 ;  /* 0x0000004000047882 */ /* 0x000fe20000000000 */
[----:B------:R-:W-:Y:S01]  /*2f50*/  NOP ;  /* 0x0000000000007918 */ /* 0x000fe20000000000 */
[----:B------:R-:W-:Y:S01]  /*2f60*/  ULEA UR5, UR47, UR4, 0x18 ;  /* 0x000000042f057291 */ /* 0x000fe2000f8ec0ff */
[----:B------:R-:W-:Y:S02]  /*2f70*/  UMOV UR6, 0x400 ;  /* 0x0000040000067882 */ /* 0x000fe40000000000 */
[----:B------:R-:W-:-:S06]  /*2f80*/  ULEA UR6, UR47, UR6, 0x18 ;  /* 0x000000062f067291 */ /* 0x000fcc000f8ec0ff */
[----:B------:R-:W1:Y:S02]  /*2f90*/  LDS.U8 R0, [UR5+0x1c] ;  /* 0x00001c05ff007984 */ /* 0x000e640008000000 */
[----:B-1----:R-:W-:-:S13]  /*2fa0*/  ISETP.NE.AND P0, PT, R0, RZ, PT ;  /* 0x000000ff0000720c */ /* 0x002fda0003f05270 */
[----:B------:R-:W-:Y:S05]  /*2fb0*/  @P0 BRA `(.L_x_54) ;  /* 0x0000000000580947 */ /* 0x000fea0003800000 */
[----:B------:R-:W-:-:S13]  /*2fc0*/  ELECT P0, URZ, PT ;  /* 0x0000000000ff782f */ /* 0x000fda0003800000 */
[----:B------:R-:W-:Y:S05]  /*2fd0*/  @!P0 BRA `(.L_x_55) ;  /* 0x0000000000608947 */ /* 0x000fea0003800000 */
[----:B------:R-:W-:Y:S01]  /*2fe0*/  UMOV UR4, 0x10 ;  /* 0x0000001000047882 */ /* 0x000fe20000000000 */
[----:B------:R-:W-:Y:S01]  /*2ff0*/  HFMA2 R0, -RZ, RZ, 0, 5.9604644775390625e-08 ;  /* 0x00000001ff007431 */ /* 0x000fe200000001ff */
[----:B------:R-:W-:-:S03]  /*3000*/  MOV R3, 0xffff ;  /* 0x0000ffff00037802 */ /* 0x000fc60000000f00 */
[----:B------:R-:W-:Y:S04]  /*3010*/  DEPBAR.LE SB1, 0x36 ;  /* 0x00009d800000791a */ /* 0x000fe80000000000 */
[----:B------:R-:W1:Y:S02]  /*3020*/  UTCATOMSWS.FIND_AND_SET.ALIGN UP0, UR4, UR4 ;  /* 0x00000004000475e3 */ /* 0x000e640008000800 */
[----:B-1----:R-:W-:Y:S01]  /*3030*/  MOV R4, UR4 ;  /* 0x0000000400047c02 */ /* 0x002fe20008000f00 */
[----:B------:R-:W-:Y:S06]  /*3040*/  BRA.U UP0, `(.L_x_56) ;  /* 0x0000000100187547 */ /* 0x000fec000b800000 */
.L_x_57:
[----:B------:R-:W-:Y:S05]  /*3050*/  NANOSLEEP 0x64 ;  /* 0x000000640000795d */ /* 0x000fea0003800000 */
[----:B------:R-:W-:-:S05]  /*3060*/  UMOV UR4, 0x10 ;  /* 0x0000001000047882 */ /* 0x000fca0000000000 */
[----:B------:R-:W-:Y:S04]  /*3070*/  DEPBAR.LE SB1, 0x36 ;  /* 0x00009d800000791a */ /* 0x000fe80000000000 */
[----:B------:R-:W1:Y:S02]  /*3080*/  UTCATOMSWS.FIND_AND_SET.ALIGN UP0, UR4, UR4 ;  /* 0x00000004000475e3 */ /* 0x000e640008000800 */
[----:B-1----:R-:W-:Y:S01]  /*3090*/  MOV R4, UR4 ;  /* 0x0000000400047c02 */ /* 0x002fe20008000f00 */
[----:B------:R-:W-:Y:S05]  /*30a0*/  BRA.U !UP0, `(.L_x_57) ;  /* 0xfffffffd08e87547 */ /* 0x000fea000b83ffff */
.L_x_56:
[-C--:B------:R-:W-:Y:S02]  /*30b0*/  SHF.L.U32 R3, R3, R4.reuse, RZ ;  /* 0x0000000403037219 */ /* 0x080fe400000006ff */
[----:B------:R-:W-:Y:S01]  /*30c0*/  SHF.L.U32 R0, R0, R4, RZ ;  /* 0x0000000400007219 */ /* 0x000fe200000006ff */
[----:B------:R-:W-:Y:S02]  /*30d0*/  IMAD.SHL.U32 R4, R4, 0x20, RZ ;  /* 0x0000002004047824 */ /* 0x000fe400078e00ff */
[----:B------:R1:W-:Y:S04]  /*30e0*/  ATOMS.OR RZ, [UR5+0x14], R3 ;  /* 0x00001403ffff798c */ /* 0x0003e8000b000005 */
[----:B------:R1:W-:Y:S04]  /*30f0*/  ATOMS.OR RZ, [UR5+0x18], R0 ;  /* 0x00001800ffff798c */ /* 0x0003e8000b000005 */
[----:B------:R1:W-:Y:S01]  /*3100*/  STS [UR6+0x120], R4 ;  /* 0x00012004ff007988 */ /* 0x0003e20008000806 */
[----:B------:R-:W-:Y:S05]  /*3110*/  BRA `(.L_x_55) ;  /* 0x0000000000107947 */ /* 0x000fea0003800000 */
.L_x_54:
[----:B------:R-:W-:Y:S02]  /*3120*/  MOV R0, 0xffffffff ;  /* 0xffffffff00007802 */ /* 0x000fe40000000f00 */
[----:B------:R-:W-:-:S03]  /*3130*/  MOV R4, 0x3160 ;  /* 0x0000316000047802 */ /* 0x000fc60000000f00 */
[----:B------:R1:W-:Y:S04]  /*3140*/  STS [UR6+0x120], R0 ;  /* 0x00012000ff007988 */ /* 0x0003e80008000806 */
[----:B-1---5:R-:W-:Y:S05]  /*3150*/  CALL.REL.NOINC `($__internal_1_$__cuda_sm10x_tcgen05_guardrail_trap_phase_invalid_during_alloc) ;  /* 0x0000007000707944 */ /* 0x022fea0003c00000 */
.L_x_55:
[----:B------:R-:W-:Y:S05]  /*3160*/  WARPSYNC.ALL ;  /* 0x0000000000007948 */ /* 0x000fea0003800000 */
[----:B------:R-:W2:Y:S01]  /*3170*/  S2UR UR4, SR_CgaCtaId ;  /* 0x00000000000479c3 */ /* 0x000ea20000008800 */
[----:B------:R-:W-:Y:S01]  /*3180*/  UMOV UR41, 0x400 ;  /* 0x0000040000297882 */ /* 0x000fe20000000000 */
[----:B------:R-:W-:-:S06]  /*3190*/  NOP ;  /* 0x0000000000007918 */ /* 0x000fcc0000000000 */
[----:B------:R-:W-:Y:S06]  /*31a0*/  BAR.ARV 0x6, 0xa0 ;  /* 0x0182800000007b1d */ /* 0x000fec0000002000 */
[----:B------:R-:W3:Y:S01]  /*31b0*/  LDCU UR6, c[0x0][0x38c] ;  /* 0x00007180ff0677ac */ /* 0x000ee20008000800 */
[----:B------:R-:W-:Y:S01]  /*31c0*/  LOP3.LUT R2, R2, 0xffff, RZ, 0xc0, !PT ;  /* 0x0000ffff02027812 */ /* 0x000fe200078ec0ff */
[----:B------:R-:W-:Y:S01]  /*31d0*/  IMAD.MOV.U32 R11, RZ, RZ, 0x1 ;  /* 0x00000001ff0b7424 */ /* 0x000fe200078e00ff */
[----:B------:R-:W-:Y:S01]  /*31e0*/  CS2R R8, SRZ ;  /* 0x0000000000087805 */ /* 0x000fe2000001ff00 */
[----:B------:R-:W4:Y:S01]  /*31f0*/  LDCU UR7, c[0x0][0x38c] ;  /* 0x00007180ff0777ac */ /* 0x000f220008000800 */
[----:B------:R-:W-:Y:S01]  /*3200*/  R2UR UR42, R2 ;  /* 0x00000000022a72ca */ /* 0x000fe200000e0000 */
[----:B------:R-:W-:Y:S01]  /*3210*/  IMAD.MOV.U32 R10, RZ, RZ, RZ ;  /* 0x000000ffff0a7224 */ /* 0x000fe200078e00ff */
[----:B------:R-:W-:Y:S01]  /*3220*/  UMOV UR45, URZ ;  /* 0x000000ff002d7c82 */ /* 0x000fe20008000000 */
[----:B------:R-:W-:Y:S01]  /*3230*/  UMOV UR39, URZ ;  /* 0x000000ff00277c82 */ /* 0x000fe20008000000 */
[----:B--2---:R-:W-:Y:S01]  /*3240*/  ULEA UR41, UR4, UR41, 0x18 ;  /* 0x0000002904297291 */ /* 0x004fe2000f8ec0ff */
[----:B------:R-:W-:Y:S01]  /*3250*/  UMOV UR62, 0x0 ;  /* 0x00000000003e7882 */ /* 0x000fe20000000000 */
[----:B------:R-:W-:-:S02]  /*3260*/  UMOV UR63, 0x4400490 ;  /* 0x04400490003f7882 */ /* 0x000fc40000000000 */
[----:B------:R-:W-:Y:S02]  /*3270*/  UIADD3 UR5, UPT, UPT, UR41, 0x8800, URZ ;  /* 0x0000880029057890 */ /* 0x000fe4000fffe0ff */
[----:B------:R-:W-:Y:S02]  /*3280*/  UIADD3 UR4, UPT, UPT, UR41, 0x10800, URZ ;  /* 0x0001080029047890 */ /* 0x000fe4000fffe0ff */
[----:B---3--:R-:W-:Y:S01]  /*3290*/  UIADD3 UR6, UPT, UPT, UR6, 0x7f, URZ ;  /* 0x0000007f06067890 */ /* 0x008fe2000fffe0ff */
[----:B-1----:R-:W1:Y:S01]  /*32a0*/  LDS R0, [UR41+0x120] ;  /* 0x00012029ff007984 */ /* 0x002e620008000800 */
[----:B------:R-:W-:Y:S02]  /*32b0*/  USHF.R.U32.HI UR5, URZ, 0x4, UR5 ;  /* 0x00000004ff057899 */ /* 0x000fe40008011605 */
[----:B------:R-:W-:Y:S02]  /*32c0*/  USHF.R.S32.HI UR47, URZ, 0x1f, UR6 ;  /* 0x0000001fff2f7899 */ /* 0x000fe40008011406 */
[----:B------:R-:W-:-:S02]  /*32d0*/  USHF.R.U32.HI UR4, URZ, 0x4, UR4 ;  /* 0x00000004ff047899 */ /* 0x000fc40008011604 */
[----:B------:R-:W-:Y:S02]  /*32e0*/  ULEA.HI UR47, UR47, UR6, URZ, 0x7 ;  /* 0x000000062f2f7291 */ /* 0x000fe4000f8f38ff */
[----:B------:R-:W-:Y:S02]  /*32f0*/  ULOP3.LUT UR5, UR5, 0x3fff, URZ, 0xc0, !UPT ;  /* 0x00003fff05057892 */ /* 0x000fe4000f8ec0ff */
[----:B------:R-:W-:Y:S02]  /*3300*/  USHF.R.S32.HI UR47, URZ, 0x7, UR47 ;  /* 0x00000007ff2f7899 */ /* 0x000fe4000801142f */
[----:B------:R-:W-:Y:S02]  /*3310*/  ULOP3.LUT UR4, UR4, 0x3fff, URZ, 0xc0, !UPT ;  /* 0x00003fff04047892 */ /* 0x000fe4000f8ec0ff */
[----:B------:R-:W-:Y:S01]  /*3320*/  UISETP.LT.AND UP0, UPT, UR47, 0x1, UPT ;  /* 0x000000012f00788c */ /* 0x000fe2000bf01270 */
[----:B------:R-:W-:Y:S01]  /*3330*/  UMOV UR60, 0x0 ;  /* 0x00000000003c7882 */ /* 0x000fe20000000000 */
[----:B------:R-:W-:-:S02]  /*3340*/  UMOV UR61, 0x4400490 ;  /* 0x04400490003d7882 */ /* 0x000fc40000000000 */
[----:B------:R-:W-:Y:S01]  /*3350*/  USEL UR64, UR47, 0x1, !UP0 ;  /* 0x000000012f407887 */ /* 0x000fe2000c000000 */
[----:B------:R-:W-:Y:S01]  /*3360*/  UMOV UR58, 0x0 ;  /* 0x00000000003a7882 */ /* 0x000fe20000000000 */
[----:B------:R-:W-:Y:S01]  /*3370*/  UMOV UR59, 0x4400490 ;  /* 0x04400490003b7882 */ /* 0x000fe20000000000 */
[----:B------:R-:W-:Y:S01]  /*3380*/  UMOV UR56, 0x0 ;  /* 0x0000000000387882 */ /* 0x000fe20000000000 */
[----:B------:R-:W-:Y:S01]  /*3390*/  UMOV UR57, 0x4400490 ;  /* 0x0440049000397882 */ /* 0x000fe20000000000 */
[----:B------:R-:W-:Y:S01]  /*33a0*/  UMOV UR54, 0x0 ;  /* 0x0000000000367882 */ /* 0x000fe20000000000 */
[----:B------:R-:W-:Y:S01]  /*33b0*/  UMOV UR55, 0x4400490 ;  /* 0x0440049000377882 */ /* 0x000fe20000000000 */
[----:B------:R-:W-:Y:S01]  /*33c0*/  UMOV UR52, 0x0 ;  /* 0x0000000000347882 */ /* 0x000fe20000000000 */
[----:B------:R-:W-:Y:S01]  /*33d0*/  UMOV UR53, 0x4400490 ;  /* 0x0440049000357882 */ /* 0x000fe20000000000 */
[----:B------:R-:W-:Y:S02]  /*33e0*/  ULOP3.LUT UR43, UR5, 0x10000, URZ, 0xfc, !UPT ;  /* 0x00010000052b7892 */ /* 0x000fe4000f8efcff */
[----:B------:R-:W-:-:S02]  /*33f0*/  ULOP3.LUT UR44, UR4, 0x10000, URZ, 0xfc, !UPT ;  /* 0x00010000042c7892 */ /* 0x000fc4000f8efcff */
[----:B------:R-:W-:Y:S02]  /*3400*/  UIADD3 UR64, UPT, UPT, -UR64, URZ, URZ ;  /* 0x000000ff40407290 */ /* 0x000fe4000fffe1ff */
[----:B----4-:R-:W-:Y:S01]  /*3410*/  UISETP.GE.AND UP4, UPT, UR7, 0x1, UPT ;  /* 0x000000010700788c */ /* 0x010fe2000bf86270 */
[----:B------:R-:W-:Y:S01]  /*3420*/  UMOV UR50, 0x0 ;  /* 0x0000000000327882 */ /* 0x000fe20000000000 */
[----:B------:R-:W-:Y:S01]  /*3430*/  UMOV UR51, 0x4400490 ;  /* 0x0440049000337882 */ /* 0x000fe20000000000 */
[----:B------:R-:W-:Y:S01]  /*3440*/  UMOV UR48, 0x0 ;  /* 0x0000000000307882 */ /* 0x000fe20000000000 */
[----:B-1----:R-:W-:Y:S01]  /*3450*/  R2UR UR65, R0 ;  /* 0x00000000004172ca */ /* 0x002fe200000e0000 */
[----:B------:R-:W-:-:S14]  /*3460*/  UMOV UR49, 0x4400490 ;  /* 0x0440049000317882 */ /* 0x000fdc0000000000 */
.L_x_64:
[----:B------:R-:W-:Y:S02]  /*3470*/  LEA R0, R10, UR41, 0x3 ;  /* 0x000000290a007c11 */ /* 0x000fe4000f8e18ff */
[----:B------:R-:W-:Y:S02]  /*3480*/  SHF.L.U32 R5, R9, 0x1f, RZ ;  /* 0x0000001f09057819 */ /* 0x000fe400000006ff */
[----:B------:R-:W-:Y:S01]  /*3490*/  PLOP3.LUT P0, PT, PT, PT, UP4, 0x80, 0x8 ;  /* 0x000000000008781c */ /* 0x000fe20003f0f048 */
[----:B------:R-:W-:Y:S01]  /*34a0*/  VIADD R3, R0, 0x80 ;  /* 0x0000008000037836 */ /* 0x000fe20000000000 */
[----:B-1----:R-:W1:Y:S02]  /*34b0*/  SYNCS.PHASECHK.TRANS64.TRYWAIT P1, [R0+URZ+0x70], R5 ;  /* 0x00007005000075a7 */ /* 0x002e6400080211ff */
[----:B-1-3--:R-:W-:Y:S09]  /*34c0*/  @!P1 BRA `(.L_x_58) ;  /* 0x0000006400949947 */ /* 0x00aff20003800000 */
.L_x_147:
[----:B------:R-:W-:Y:S01]  /*34d0*/  LEA R4, R10, UR41, 0x4 ;  /* 0x000000290a047c11 */ /* 0x000fe2000f8e20ff */
[----:B------:R-:W-:Y:S01]  /*34e0*/  @UP4 ULEA UR4, UR39, UR41, 0x3 ;  /* 0x0000002927044291 */ /* 0x000fe2000f8e18ff */
[----:B------:R-:W-:Y:S01]  /*34f0*/  PLOP3.LUT P2, PT, PT, PT, PT, 0x80, 0x8 ;  /* 0x000000000008781c */ /* 0x000fe20003f4f070 */
[----:B------:R-:W-:Y:S01]  /*3500*/  ULEA UR46, UR45, UR41, 0x3 ;  /* 0x000000292d2e7291 */ /* 0x000fe2000f8e18ff */
[----:B------:R-:W-:Y:S02]  /*3510*/  PRMT R3, RZ, 0x654, R3 ;  /* 0x00000654ff037816 */ /* 0x000fe40000000003 */
[----:B-1----:R-:W1:Y:S01]  /*3520*/  LDS.128 R4, [R4+0x100] ;  /* 0x0001000004047984 */ /* 0x002e620000000c00 */
[----:B------:R-:W-:Y:S02]  /*3530*/  @P0 SHF.L.U32 R2, R8, 0x1f, RZ ;  /* 0x0000001f08020819 */ /* 0x000fe400000006ff */
[----:B------:R-:W-:Y:S01]  /*3540*/  SHF.L.U32 R0, R11, 0x1f, RZ ;  /* 0x0000001f0b007819 */ /* 0x000fe200000006ff */
[----:B------:R-:W-:Y:S01]  /*3550*/  @!PT LDS RZ, [RZ] ;  /* 0x00000000fffff984 */ /* 0x000fe20000000800 */
[----:B------:R-:W-:Y:S01]  /*3560*/  @!PT LDS RZ, [RZ] ;  /* 0x00000000fffff984 */ /* 0x000fe20000000800 */
[----:B------:R-:W-:Y:S01]  /*3570*/  @!PT LDS RZ, [RZ] ;  /* 0x00000000fffff984 */ /* 0x000fe20000000800 */
[----:B------:R-:W-:Y:S01]  /*3580*/  @!PT LDS RZ, [RZ] ;  /* 0x00000000fffff984 */ /* 0x000fe20000000800 */
[----:B------:R2:W-:Y:S06]  /*3590*/  MEMBAR.ALL.CTA ;  /* 0x0000000000007992 */ /* 0x0005ec0000008000 */
[----:B--2---:R-:W2:Y:S02]  /*35a0*/  FENCE.VIEW.ASYNC.S ;  /* 0x00000000000073c6 */ /* 0x004ea40000000000 */
[----:B--2---:R2:W-:Y:S01]  /*35b0*/  SYNCS.ARRIVE.TRANS64.RED.A1T0 RZ, [R3+URZ], RZ ;  /* 0x000000ff03ff79a7 */ /* 0x0045e200081004ff */
[----:B------:R2:W3:Y:S01]  /*35c0*/  @P0 SYNCS.PHASECHK.TRANS64.TRYWAIT P2, [UR4], R2 ;  /* 0x00000002ff0005a7 */ /* 0x0004e20008041104 */
[----:B------:R-:W-:Y:S01]  /*35d0*/  ULEA.HI UR4, UR45, UR45, URZ, 0x1 ;  /* 0x0000002d2d047291 */ /* 0x000fe2000f8f08ff */
[----:B-1----:R-:W-:-:S03]  /*35e0*/  LOP3.LUT P1, RZ, R6, 0x1, RZ, 0xc0, !PT ;  /* 0x0000000106ff7812 */ /* 0x002fc6000782c0ff */
[----:B------:R-:W-:Y:S02]  /*35f0*/  USHF.L.U32 UR5, UR4, 0x7, URZ ;  /* 0x0000000704057899 */ /* 0x000fe400080006ff */
[----:B------:R-:W-:Y:S02]  /*3600*/  ULOP3.LUT UR36, UR4, 0xffe, URZ, 0xc0, !UPT ;  /* 0x00000ffe04247892 */ /* 0x000fe4000f8ec0ff */
[----:B------:R-:W-:Y:S02]  /*3610*/  ULOP3.LUT UR4, UR5, 0xffffff00, URZ, 0xc0, !UPT ;  /* 0xffffff0005047892 */ /* 0x000fe4000f8ec0ff */
[----:B------:R-:W-:Y:S02]  /*3620*/  UIADD3 UR36, UPT, UPT, -UR36, UR45, URZ ;  /* 0x0000002d24247290 */ /* 0x000fe4000fffe1ff */
[----:B------:R-:W-:Y:S01]  /*3630*/  UIADD3 UR4, UPT, UPT, UR65, UR4, URZ ;  /* 0x0000000441047290 */ /* 0x000fe2000fffe0ff */
[----:B------:R-:W1:Y:S03]  /*3640*/  SYNCS.PHASECHK.TRANS64.TRYWAIT P0, [UR46+0xb0], R0 ;  /* 0x0000b000ff0075a7 */ /* 0x000e66000800112e */
[----:B------:R-:W-:Y:S01]  /*3650*/  ULEA UR36, UR36, UR4, 0x14 ;  /* 0x0000000424247291 */ /* 0x000fe2000f8ea0ff */
[----:B-123--:R-:W-:Y:S11]  /*3660*/  @!P0 BRA `(.L_x_59) ;  /* 0x0000006400408947 */ /* 0x00eff60003800000 */
.L_x_149:
[----:B------:R-:W-:Y:S01]  /*3670*/  IADD3 R10, PT, PT, R10, 0x1, RZ ;  /* 0x000000010a0a7810 */ /* 0x000fe20007ffe0ff */
[----:B------:R-:W-:Y:S06]  /*3680*/  BRA.U !UP4, `(.L_x_60) ;  /* 0x000000050c107547 */ /* 0x000fec000b800000 */
[----:B------:R-:W-:Y:S01]  /*3690*/  UPLOP3.LUT UP2, UPT, UPT, UPT, UPT, 0x40, 0x4 ;  /* 0x000000000004789c */ /* 0x000fe20003f4e870 */
[----:B------:R-:W-:Y:S01]  /*36a0*/  UMOV UR38, UR64 ;  /* 0x0000004000267c82 */ /* 0x000fe20008000000 */
[----:B------:R-:W-:Y:S01]  /*36b0*/  UMOV UR37, UR47 ;  /* 0x0000002f00257c82 */ /* 0x000fe20008000000 */
[----:B------:R-:W-:-:S08]  /*36c0*/  UMOV UR5, UR39 ;  /* 0x0000002700057c82 */ /* 0x000fd00008000000 */
.L_x_63:
[----:B------:R-:W-:Y:S02]  /*36d0*/  UIADD3 UR38, UPT, UPT, UR38, 0x1, URZ ;  /* 0x0000000126267890 */ /* 0x000fe4000fffe0ff */
[----:B------:R-:W-:Y:S02]  /*36e0*/  ULEA UR7, UR5, UR41, 0x3 ;  /* 0x0000002905077291 */ /* 0x000fe4000f8e18ff */
[----:B------:R-:W-:Y:S01]  /*36f0*/  UISETP.NE.AND UP3, UPT, UR38, URZ, UPT ;  /* 0x000000ff2600728c */ /* 0x000fe2000bf65270 */
[----:B--23--:R-:W-:Y:S10]  /*3700*/  @P2 BRA `(.L_x_61) ;  /* 0x00000000000c2947 */ /* 0x00cff40003800000 */
[----:B-1----:R-:W-:Y:S04]  /*3710*/  SHF.L.U32 R3, R8, 0x1f, RZ ;  /* 0x0000001f08037819 */ /* 0x002fe800000006ff */
[----:B------:R-:W1:Y:S02]  /*3720*/  SYNCS.PHASECHK.TRANS64.TRYWAIT P0, [UR7], R3 ;  /* 0x00000003ff0075a7 */ /* 0x000e640008001107 */
[----:B-1----:R-:W-:Y:S05]  /*3730*/  @!P0 BRA `(.L_x_62) ;  /* 0x0000006400248947 */ /* 0x002fea0003800000 */
.L_x_61:
[----:B------:R-:W-:Y:S01]  /*3740*/  UISETP.NE.AND UP0, UPT, UR37, 0x1, UPT ;  /* 0x000000012500788c */ /* 0x000fe2000bf05270 */
[----:B------:R-:W-:Y:S01]  /*3750*/  PLOP3.LUT P2, PT, PT, PT, PT, 0x80, 0x8 ;  /* 0x000000000008781c */ /* 0x000fe20003f4f070 */
[----:B------:R-:W-:Y:S02]  /*3760*/  UIADD3 UR4, UPT, UPT, UR5, 0x1, URZ ;  /* 0x0000000105047890 */ /* 0x000fe4000fffe0ff */
[----:B------:R-:W-:Y:S02]  /*3770*/  UIADD3 UR40, UPT, UPT, UR7, 0x10, URZ ;  /* 0x0000001007287890 */ /* 0x000fe4000fffe0ff */
[----:B------:R-:W-:Y:S01]  /*3780*/  UISETP.NE.AND UP1, UPT, UR4, 0x2, UPT ;  /* 0x000000020400788c */ /* 0x000fe2000bf25270 */
[----:B------:R-:W-:Y:S01]  /*3790*/  PLOP3.LUT P0, PT, PT, PT, UP0, 0x80, 0x8 ;  /* 0x000000000008781c */ /* 0x000fe20003f0f008 */
[----:B------:R-:W-:Y:S02]  /*37a0*/  UIADD3 UR37, UPT, UPT, UR37, -0x1, URZ ;  /* 0xffffffff25257890 */ /* 0x000fe4000fffe0ff */
[----:B------:R-:W-:Y:S02]  /*37b0*/  USEL UR6, URZ, 0x1, UP1 ;  /* 0x00000001ff067887 */ /* 0x000fe40008800000 */
[----:B------:R-:W-:Y:S01]  /*37c0*/  USEL UR39, UR4, URZ, UP1 ;  /* 0x000000ff04277287 */ /* 0x000fe20008800000 */
[----:B------:R-:W-:Y:S01]  /*37d0*/  UMOV UR7, 0x40004040 ;  /* 0x4000404000077882 */ /* 0x000fe20000000000 */
[----:B------:R-:W-:Y:S02]  /*37e0*/  UMOV UR35, 0x40004040 ;  /* 0x4000404000237882 */ /* 0x000fe40000000000 */
[----:B------:R-:W-:Y:S01]  /*37f0*/  @UP0 ULEA UR4, UR39, UR41, 0x3 ;  /* 0x0000002927040291 */ /* 0x000fe2000f8e18ff */
[----:B------:R-:W-:Y:S01]  /*3800*/  LOP3.LUT R8, R8, UR6, RZ, 0x3c, !PT ;  /* 0x0000000608087c12 */ /* 0x000fe2000f8e3cff */
[----:B------:R-:W-:Y:S01]  /*3810*/  ULEA UR6, UR5, UR44, 0xc ;  /* 0x0000002c05067291 */ /* 0x000fe2000f8e60ff */
[----:B------:R-:W-:Y:S02]  /*3820*/  UMOV UR33, 0x40004040 ;  /* 0x4000404000217882 */ /* 0x000fe40000000000 */
[----:B-1----:R-:W-:Y:S01]  /*3830*/  @P0 SHF.L.U32 R0, R8, 0x1f, RZ ;  /* 0x0000001f08000819 */ /* 0x002fe200000006ff */
[----:B------:R-:W-:Y:S02]  /*3840*/  UIADD3 UR34, UPT, UPT, UR6, 0x2, URZ ;  /* 0x0000000206227890 */ /* 0x000fe4000fffe0ff */
[----:B------:R-:W-:Y:S01]  /*3850*/  UIADD3 UR30, UPT, UPT, UR6, 0x4, URZ ;  /* 0x00000004061e7890 */ /* 0x000fe2000fffe0ff */
[----:B------:R2:W3:Y:S01]  /*3860*/  @P0 SYNCS.PHASECHK.TRANS64.TRYWAIT P2, [UR4], R0 ;  /* 0x00000000ff0005a7 */ /* 0x0004e20008041104 */
[----:B------:R-:W-:Y:S02]  /*3870*/  ULEA UR4, UR5, UR43, 0xa ;  /* 0x0000002b05047291 */ /* 0x000fe4000f8e50ff */
[----:B------:R-:W-:Y:S02]  /*3880*/  UIADD3 UR26, UPT, UPT, UR6, 0x6, URZ ;  /* 0x00000006061a7890 */ /* 0x000fe4000fffe0ff */
        /* <DEDUP_REMOVED lines=10> */
[----:B------:R-:W-:Y:S01]  /*3930*/  UIADD3 UR8, UPT, UPT, UR4, 0x206, URZ ;  /* 0x0000020604087890 */ /* 0x000fe2000fffe0ff */
[----:B------:R-:W-:Y:S01]  /*3940*/  UMOV UR5, 0x40004040 ;  /* 0x4000404000057882 */ /* 0x000fe20000000000 */
[----:B------:R-:W-:Y:S01]  /*3950*/  UMOV UR31, 0x40004040 ;  /* 0x40004040001f7882 */ /* 0x000fe20000000000 */
[----:B------:R1:W-:Y:S01]  /*3960*/  UTCHMMA gdesc[UR4], gdesc[UR6], tmem[UR36], tmem[UR62], idesc[UR63], UP2 ;  /* 0x00ff3e06040075ea */ /* 0x0003e20009000024 */
[----:B------:R-:W-:Y:S01]  /*3970*/  UPLOP3.LUT UP2, UPT, UPT, UPT, UPT, 0x80, 0x8 ;  /* 0x000000000008789c */ /* 0x000fe20003f4f070 */
[----:B------:R2:W-:Y:S01]  /*3980*/  UTCHMMA gdesc[UR32], gdesc[UR34], tmem[UR36], tmem[UR60], idesc[UR61], UPT ;  /* 0x00ff3c22200075ea */ /* 0x0005e2000b800024 */
[----:B------:R-:W-:Y:S01]  /*3990*/  UMOV UR29, 0x40004040 ;  /* 0x40004040001d7882 */ /* 0x000fe20000000000 */
[----:B------:R-:W-:Y:S01]  /*39a0*/  UMOV UR27, 0x40004040 ;  /* 0x40004040001b7882 */ /* 0x000fe20000000000 */
        /* <DEDUP_REMOVED lines=12> */
[----:B------:R-:W-:Y:S01]  /*3a70*/  UMOV UR9, 0x40004040 ;  /* 0x4000404000097882 */ /* 0x000fe20000000000 */
[----:B------:R2:W-:Y:S01]  /*3a80*/  UTCHMMA gdesc[UR12], gdesc[UR14], tmem[UR36], tmem[UR50], idesc[UR51], UPT ;  /* 0x00ff320e0c0075ea */ /* 0x0005e2000b800024 */
[----:B------:R2:W-:Y:S01]  /*3a90*/  UTCHMMA gdesc[UR8], gdesc[UR10], tmem[UR36], tmem[UR48], idesc[UR49], UPT ;  /* 0x00ff300a080075ea */ /* 0x0005e2000b800024 */
[----:B------:R2:W-:Y:S01]  /*3aa0*/  UTCBAR.MULTICAST [UR40], URZ, UR42 ;  /* 0x000000ff280073e9 */ /* 0x0005e2000800082a */
[----:B-1----:R-:W-:Y:S01]  /*3ab0*/  UMOV UR5, UR39 ;  /* 0x0000002700057c82 */ /* 0x002fe20008000000 */
[----:B------:R-:W-:Y:S05]  /*3ac0*/  BRA.U UP3, `(.L_x_63) ;  /* 0xfffffffd03007547 */ /* 0x000fea000b83ffff */
.L_x_60:
[----:B------:R-:W-:Y:S01]  /*3ad0*/  UIADD3 UR4, UPT, UPT, UR45, 0x1, URZ ;  /* 0x000000012d047890 */ /* 0x000fe2000fffe0ff */
[C---:B------:R-:W-:Y:S01]  /*3ae0*/  ISETP.NE.AND P0, PT, R10.reuse, 0x2, PT ;  /* 0x000000020a00780c */ /* 0x040fe20003f05270 */
[----:B------:R-:W-:Y:S02]  /*3af0*/  UIADD3 UR5, UPT, UPT, UR46, 0x90, URZ ;  /* 0x000000902e057890 */ /* 0x000fe4000fffe0ff */
[----:B------:R-:W-:Y:S01]  /*3b00*/  UISETP.NE.AND UP0, UPT, UR4, 0x4, UPT ;  /* 0x000000040400788c */ /* 0x000fe2000bf05270 */
[----:B-12---:R-:W-:Y:S02]  /*3b10*/  SEL R0, RZ, 0x1, P0 ;  /* 0x00000001ff007807 */ /* 0x006fe40000000000 */
[----:B------:R-:W-:Y:S01]  /*3b20*/  SEL R10, R10, RZ, P0 ;  /* 0x000000ff0a0a7207 */ /* 0x000fe20000000000 */
[----:B------:R-:W-:Y:S01]  /*3b30*/  USEL UR6, URZ, 0x1, UP0 ;  /* 0x00000001ff067887 */ /* 0x000fe20008000000 */
[----:B------:R-:W-:Y:S01]  /*3b40*/  LOP3.LUT R9, R9, R0, RZ, 0x3c, !PT ;  /* 0x0000000009097212 */ /* 0x000fe200078e3cff */
[----:B------:R-:W-:Y:S01]  /*3b50*/  USEL UR45, UR4, URZ, UP0 ;  /* 0x000000ff042d7287 */ /* 0x000fe20008000000 */
[----:B------:R1:W-:Y:S03]  /*3b60*/  UTCBAR [UR5], URZ ;  /* 0x000000ff050073e9 */ /* 0x0003e600080000ff */
[----:B------:R-:W-:Y:S01]  /*3b70*/  LOP3.LUT R11, R11, UR6, RZ, 0x3c, !PT ;  /* 0x000000060b0b7c12 */ /* 0x000fe2000f8e3cff */
[----:B------:R-:W-:Y:S07]  /*3b80*/  @P1 BRA `(.L_x_64) ;  /* 0xfffffff800381947 */ /* 0x000fee000383ffff */
[----:B------:R-:W2:Y:S01]  /*3b90*/  S2UR UR8, SR_CgaCtaId ;  /* 0x00000000000879c3 */ /* 0x000ea20000008800 */
[----:B------:R-:W-:Y:S01]  /*3ba0*/  ELECT P0, URZ, PT ;  /* 0x0000000000ff782f */ /* 0x000fe20003800000 */
[----:B------:R-:W-:Y:S01]  /*3bb0*/  IMAD.MOV.U32 R0, RZ, RZ, 0x1 ;  /* 0x00000001ff007424 */ /* 0x000fe200078e00ff */
[----:B------:R-:W-:Y:S01]  /*3bc0*/  UIADD3 UR41, UPT, UPT, UR41, 0xb0, URZ ;  /* 0x000000b029297890 */ /* 0x000fe2000fffe0ff */
[----:B------:R-:W-:Y:S01]  /*3bd0*/  SHF.L.U32 R3, R11, 0x1f, RZ ;  /* 0x0000001f0b037819 */ /* 0x000fe200000006ff */
[----:B------:R-:W-:-:S03]  /*3be0*/  UMOV UR4, 0x40 ;  /* 0x0000004000047882 */ /* 0x000fc60000000000 */
[----:B------:R-:W-:Y:S01]  /*3bf0*/  UVIRTCOUNT.DEALLOC.SMPOOL 0x80 ;  /* 0x000000800000784c */ /* 0x000fe20000000000 */
[----:B--2---:R-:W-:Y:S02]  /*3c00*/  ULEA UR8, UR8, UR4, 0x18 ;  /* 0x0000000408087291 */ /* 0x004fe4000f8ec0ff */
[----:B------:R-:W-:-:S07]  /*3c10*/  ULEA UR4, UR45, UR41, 0x3 ;  /* 0x000000292d047291 */ /* 0x000fce000f8e18ff */
[----:B------:R2:W-:Y:S02]  /*3c20*/  @P0 STS.U8 [UR8+0x1c], R0 ;  /* 0x00001c00ff000988 */ /* 0x0005e40008000008 */
[----:B------:R-:W4:Y:S02]  /*3c30*/  SYNCS.PHASECHK.TRANS64.TRYWAIT P0, [UR4], R3 ;  /* 0x00000003ff0075a7 */ /* 0x000f240008001104 */
[----:B--2-4-:R-:W-:Y:S05]  /*3c40*/  @!P0 BRA `(.L_x_65) ;  /* 0x0000005c00f88947 */ /* 0x014fea0003800000 */
.L_x_152:
[----:B------:R-:W-:-:S04]  /*3c50*/  UIADD3 UR4, UPT, UPT, UR45, 0x1, URZ ;  /* 0x000000012d047890 */ /* 0x000fc8000fffe0ff */
[----:B------:R-:W-:-:S04]  /*3c60*/  UISETP.NE.AND UP0, UPT, UR4, 0x4, UPT ;  /* 0x000000040400788c */ /* 0x000fc8000bf05270 */
[----:B------:R-:W-:Y:S02]  /*3c70*/  USEL UR6, URZ, 0x1, UP0 ;  /* 0x00000001ff067887 */ /* 0x000fe40008000000 */
[----:B------:R-:W-:-:S04]  /*3c80*/  USEL UR4, UR4, URZ, UP0 ;  /* 0x000000ff04047287 */ /* 0x000fc80008000000 */
[----:B-1----:R-:W-:Y:S01]  /*3c90*/  ULEA UR5, UR4, UR41, 0x3 ;  /* 0x0000002904057291 */ /* 0x002fe2000f8e18ff */
[----:B------:R-:W-:-:S04]  /*3ca0*/  LOP3.LUT R2, R11, UR6, RZ, 0x3c, !PT ;  /* 0x000000060b027c12 */ /* 0x000fc8000f8e3cff */
[----:B--2---:R-:W-:-:S04]  /*3cb0*/  SHF.L.U32 R3, R2, 0x1f, RZ ;  /* 0x0000001f02037819 */ /* 0x004fc800000006ff */
[----:B------:R-:W1:Y:S02]  /*3cc0*/  SYNCS.PHASECHK.TRANS64.TRYWAIT P0, [UR5], R3 ;  /* 0x00000003ff0075a7 */ /* 0x000e640008001105 */
[----:B-1----:R-:W-:Y:S05]  /*3cd0*/  @!P0 BRA `(.L_x_66) ;  /* 0x0000005c00ec8947 */ /* 0x002fea0003800000 */
.L_x_154:
[----:B------:R-:W-:-:S04]  /*3ce0*/  UIADD3 UR4, UPT, UPT, UR4, 0x1, URZ ;  /* 0x0000000104047890 */ /* 0x000fc8000fffe0ff */
[----:B------:R-:W-:-:S04]  /*3cf0*/  UISETP.NE.AND UP0, UPT, UR4, 0x4, UPT ;  /* 0x000000040400788c */ /* 0x000fc8000bf05270 */
[----:B------:R-:W-:Y:S02]  /*3d00*/  USEL UR6, URZ, 0x1, UP0 ;  /* 0x00000001ff067887 */ /* 0x000fe40008000000 */
[----:B------:R-:W-:-:S04]  /*3d10*/  USEL UR4, UR4, URZ, UP0 ;  /* 0x000000ff04047287 */ /* 0x000fc80008000000 */
[----:B------:R-:W-:Y:S01]  /*3d20*/  ULEA UR5, UR4, UR41, 0x3 ;  /* 0x0000002904057291 */ /* 0x000fe2000f8e18ff */
[----:B------:R-:W-:-:S04]  /*3d30*/  LOP3.LUT R2, R2, UR6, RZ, 0x3c, !PT ;  /* 0x0000000602027c12 */ /* 0x000fc8000f8e3cff */
[----:B-1----:R-:W-:-:S04]  /*3d40*/  SHF.L.U32 R3, R2, 0x1f, RZ ;  /* 0x0000001f02037819 */ /* 0x002fc800000006ff */
[----:B------:R-:W1:Y:S02]  /*3d50*/  SYNCS.PHASECHK.TRANS64.TRYWAIT P0, [UR5], R3 ;  /* 0x00000003ff0075a7 */ /* 0x000e640008001105 */
[----:B-1----:R-:W-:Y:S05]  /*3d60*/  @!P0 BRA `(.L_x_67) ;  /* 0x0000005c00e08947 */ /* 0x002fea0003800000 */
.L_x_156:
[----:B------:R-:W-:-:S04]  /*3d70*/  UIADD3 UR4, UPT, UPT, UR4, 0x1, URZ ;  /* 0x0000000104047890 */ /* 0x000fc8000fffe0ff */
[----:B------:R-:W-:-:S04]  /*3d80*/  UISETP.NE.AND UP0, UPT, UR4, 0x4, UPT ;  /* 0x000000040400788c */ /* 0x000fc8000bf05270 */
[----:B------:R-:W-:Y:S02]  /*3d90*/  USEL UR5, URZ, 0x1, UP0 ;  /* 0x00000001ff057887 */ /* 0x000fe40008000000 */
[----:B------:R-:W-:-:S04]  /*3da0*/  USEL UR4, UR4, URZ, UP0 ;  /* 0x000000ff04047287 */ /* 0x000fc80008000000 */
[----:B------:R-:W-:Y:S01]  /*3db0*/  ULEA UR4, UR4, UR41, 0x3 ;  /* 0x0000002904047291 */ /* 0x000fe2000f8e18ff */
[----:B-1----:R-:W-:-:S04]  /*3dc0*/  LOP3.LUT R3, R2, UR5, RZ, 0x3c, !PT ;  /* 0x0000000502037c12 */ /* 0x002fc8000f8e3cff */
[----:B------:R-:W-:-:S04]  /*3dd0*/  SHF.L.U32 R3, R3, 0x1f, RZ ;  /* 0x0000001f03037819 */ /* 0x000fc800000006ff */
[----:B------:R-:W1:Y:S02]  /*3de0*/  SYNCS.PHASECHK.TRANS64.TRYWAIT P0, [UR4], R3 ;  /* 0x00000003ff0075a7 */ /* 0x000e640008001104 */
[----:B-1----:R-:W-:Y:S05]  /*3df0*/  @!P0 BRA `(.L_x_68) ;  /* 0x0000005c00d48947 */ /* 0x002fea0003800000 */
.L_x_158:
[----:B------:R-:W-:Y:S01]  /*3e00*/  NOP ;  /* 0x0000000000007918 */ /* 0x000fe20000000000 */
[----:B-1----:R-:W1:Y:S01]  /*3e10*/  LDS R0, [UR8+0x14] ;  /* 0x00001408ff007984 */ /* 0x002e620008000800 */
[----:B------:R-:W-:Y:S01]  /*3e20*/  ULOP3.LUT UR4, UR65, 0xffff, URZ, 0xc0, !UPT ;  /* 0x0000ffff41047892 */ /* 0x000fe2000f8ec0ff */
[----:B------:R-:W-:Y:S01]  /*3e30*/  UMOV UR5, 0xffff ;  /* 0x0000ffff00057882 */ /* 0x000fe20000000000 */
[----:B------:R-:W-:Y:S02]  /*3e40*/  UMOV UR6, 0x1 ;  /* 0x0000000100067882 */ /* 0x000fe40000000000 */
[----:B------:R-:W-:-:S04]  /*3e50*/  USHF.R.U32.HI UR4, URZ, 0x5, UR4 ;  /* 0x00000005ff047899 */ /* 0x000fc80008011604 */
[----:B------:R-:W-:Y:S02]  /*3e60*/  USHF.L.U32 UR5, UR5, UR4, URZ ;  /* 0x0000000405057299 */ /* 0x000fe400080006ff */
[----:B------:R-:W-:-:S04]  /*3e70*/  USHF.L.U32 UR4, UR6, UR4, URZ ;  /* 0x0000000406047299 */ /* 0x000fc800080006ff */
[----:B-1----:R-:W-:-:S04]  /*3e80*/  LOP3.LUT R0, R0, UR5, RZ, 0xc0, !PT ;  /* 0x0000000500007c12 */ /* 0x002fc8000f8ec0ff */
[----:B------:R-:W-:-:S13]  /*3e90*/  ISETP.NE.AND P0, PT, R0, UR5, PT ;  /* 0x0000000500007c0c */ /* 0x000fda000bf05270 */
[----:B------:R-:W-:Y:S05]  /*3ea0*/  @P0 BRA `(.L_x_69) ;  /* 0x0000000000580947 */ /* 0x000fea0003800000 */
[----:B------:R-:W1:Y:S02]  /*3eb0*/  LDS R0, [UR8+0x18] ;  /* 0x00001808ff007984 */ /* 0x000e640008000800 */
[----:B-1----:R-:W-:-:S04]  /*3ec0*/  LOP3.LUT R0, R0, UR4, RZ, 0xc0, !PT ;  /* 0x0000000400007c12 */ /* 0x002fc8000f8ec0ff */
[----:B------:R-:W-:-:S13]  /*3ed0*/  ISETP.NE.AND P0, PT, R0, UR4, PT ;  /* 0x0000000400007c0c */ /* 0x000fda000bf05270 */
[----:B------:R-:W-:Y:S05]  /*3ee0*/  @P0 BRA `(.L_x_70) ;  /* 0x00000000003c0947 */ /* 0x000fea0003800000 */
[----:B------:R-:W1:Y:S01]  /*3ef0*/  S2R R2, SR_LANEID ;  /* 0x0000000000027919 */ /* 0x000e620000000000 */
[----:B------:R-:W-:Y:S01]  /*3f00*/  ULOP3.LUT UR5, URZ, UR5, URZ, 0x33, !UPT ;  /* 0x00000005ff057292 */ /* 0x000fe2000f8e33ff */
[----:B------:R-:W-:Y:S01]  /*3f10*/  LOP3.LUT R4, RZ, UR4, RZ, 0x33, !PT ;  /* 0x00000004ff047c12 */ /* 0x000fe2000f8e33ff */
[----:B------:R-:W-:Y:S02]  /*3f20*/  VOTEU.ANY UR4, UPT, PT ;  /* 0x0000000000047886 */ /* 0x000fe400038e0100 */
[----:B------:R-:W-:Y:S01]  /*3f30*/  UFLO.U32 UR4, UR4 ;  /* 0x00000004000472bd */ /* 0x000fe200080e0000 */
[----:B------:R-:W2:Y:S01]  /*3f40*/  REDUX UR6, R4 ;  /* 0x00000000040673c4 */ /* 0x000ea20000000000 */
[----:B------:R-:W-:-:S06]  /*3f50*/  IMAD.U32 R0, RZ, RZ, UR5 ;  /* 0x00000005ff007e24 */ /* 0x000fcc000f8e00ff */
[----:B------:R4:W-:Y:S01]  /*3f60*/  UTCATOMSWS.AND URZ, UR5 ;  /* 0x0000000500ff79e3 */ /* 0x0009e20008000000 */
[----:B------:R-:W3:Y:S01]  /*3f70*/  REDUX UR7, R0 ;  /* 0x00000000000773c4 */ /* 0x000ee20000000000 */
[----:B-1----:R-:W-:Y:S01]  /*3f80*/  ISETP.EQ.U32.AND P0, PT, R2, UR4, PT ;  /* 0x0000000402007c0c */ /* 0x002fe2000bf02070 */
[----:B--2---:R-:W-:Y:S01]  /*3f90*/  IMAD.U32 R2, RZ, RZ, UR6 ;  /* 0x00000006ff027e24 */ /* 0x004fe2000f8e00ff */
[----:B---3--:R-:W-:-:S11]  /*3fa0*/  MOV R3, UR7 ;  /* 0x0000000700037c02 */ /* 0x008fd60008000f00 */
[----:B------:R4:W-:Y:S04]  /*3fb0*/  @P0 ATOMS.AND RZ, [UR8+0x14], R3 ;  /* 0x00001403ffff098c */ /* 0x0009e8000a800008 */
[----:B------:R4:W-:Y:S01]  /*3fc0*/  @P0 ATOMS.AND RZ, [UR8+0x18], R2 ;  /* 0x00001802ffff098c */ /* 0x0009e2000a800008 */
[----:B------:R-:W-:Y:S05]  /*3fd0*/  BRA `(.L_x_71) ;  /* 0x0000000000147947 */ /* 0x000fea0003800000 */
.L_x_70:
[----:B------:R-:W-:Y:S02]  /*3fe0*/  MOV R2, 0x4000 ;  /* 0x0000400000027802 */ /* 0x000fe40000000f00 */
[----:B---3-5:R-:W-:Y:S05]  /*3ff0*/  CALL.REL.NOINC `($__internal_0_$__cuda_sm10x_tcgen05_guardrail_trap_col_being_dealloced_not_returned_by_alloc) ;  /* 0x0000006000bc7944 */ /* 0x028fea0003c00000 */
[----:B------:R-:W-:Y:S05]  /*4000*/  BRA `(.L_x_71) ;  /* 0x0000000000087947 */ /* 0x000fea0003800000 */
.L_x_69:
[----:B------:R-:W-:Y:S02]  /*4010*/  MOV R2, 0x4030 ;  /* 0x0000403000027802 */ /* 0x000fe40000000f00 */
[----:B---3-5:R-:W-:Y:S05]  /*4020*/  CALL.REL.NOINC `($__internal_2_$__cuda_sm10x_tcgen05_guardrail_trap_unallocated_columns_being_dealloced) ;  /* 0x0000006000c87944 */ /* 0x028fea0003c00000 */
.L_x_71:
[----:B------:R-:W-:Y:S01]  /*4030*/  NOP ;  /* 0x0000000000007918 */ /* 0x000fe20000000000 */
[----:B----4-:R-:W-:Y:S05]  /*4040*/  EXIT ;  /* 0x000000000000794d */ /* 0x010fea0003800000 */
.L_x_53:
[----:B------:R-:W-:-:S09]  /*4050*/  UISETP.NE.OR UP0, UPT, UR17, 0x3, !UP3 ;  /* 0x000000031100788c */ /* 0x000fd2000df05670 */
[----:B------:R-:W-:Y:S05]  /*4060*/  BRA.U UP0, `(.L_x_72) ;  /* 0x0000001100547547 */ /* 0x000fea000b800000 */
[----:B------:R-:W1:Y:S01]  /*4070*/  LDCU UR31, c[0x0][0x370] ;  /* 0x00006e00ff1f77ac */ /* 0x000e620008000800 */
[----:B------:R-:W2:Y:S01]  /*4080*/  LDC.64 R16, c[0x0][0x348] ;  /* 0x0000d200ff107b82 */ /* 0x000ea20000000a00 */
[----:B------:R-:W-:Y:S02]  /*4090*/  HFMA2 R13, -RZ, RZ, 0, 0 ;  /* 0x00000000ff0d7431 */ /* 0x000fe400000001ff */
[----:B------:R-:W-:Y:S01]  /*40a0*/  IMAD.MOV.U32 R15, RZ, RZ, 0x1 ;  /* 0x00000001ff0f7424 */ /* 0x000fe200078e00ff */
[----:B------:R-:W1:Y:S01]  /*40b0*/  LDCU.128 UR48, c[0x0][0xb10] ;  /* 0x00016200ff3077ac */ /* 0x000e620008000c00 */
[----:B------:R-:W-:Y:S01]  /*40c0*/  IMAD.MOV.U32 R14, RZ, RZ, RZ ;  /* 0x000000ffff0e7224 */ /* 0x000fe200078e00ff */
[----:B------:R-:W-:Y:S01]  /*40d0*/  MOV R7, 0x2000 ;  /* 0x0000200000077802 */ /* 0x000fe20000000f00 */
[----:B------:R-:W3:Y:S01]  /*40e0*/  LDCU UR30, c[0x0][0x374] ;  /* 0x00006e80ff1e77ac */ /* 0x000ee20008000800 */
[----:B------:R-:W4:Y:S01]  /*40f0*/  LDC.64 R2, c[0x0][0x888] ;  /* 0x00022200ff027b82 */ /* 0x000f220000000a00 */
[----:B------:R-:W3:Y:S01]  /*4100*/  LDCU UR15, c[0x0][0xb0c] ;  /* 0x00016180ff0f77ac */ /* 0x000ee20008000800 */
[----:B------:R-:W2:Y:S06]  /*4110*/  LDCU UR41, c[0x0][0xb20] ;  /* 0x00016400ff2977ac */ /* 0x000eac0008000800 */
[----:B------:R-:W4:Y:S01]  /*4120*/  LDC.64 R4, c[0x0][0x890] ;  /* 0x00022400ff047b82 */ /* 0x000f220000000a00 */
[----:B------:R-:W2:Y:S01]  /*4130*/  LDCU UR4, c[0x0][0xb30] ;  /* 0x00016600ff0477ac */ /* 0x000ea20008000800 */
[----:B------:R-:W-:Y:S01]  /*4140*/  UMOV UR21, 0x400 ;  /* 0x0000040000157882 */ /* 0x000fe20000000000 */
[----:B-1----:R-:W-:-:S02]  /*4150*/  UIMAD.WIDE.U32 UR6, UR31, UR48, URZ ;  /* 0x000000301f0672a5 */ /* 0x002fc4000f8e00ff */
[----:B---3--:R-:W-:Y:S02]  /*4160*/  UIMAD.WIDE.U32 UR8, UR30, UR51, URZ ;  /* 0x000000331e0872a5 */ /* 0x008fe4000f8e00ff */
[----:B------:R-:W-:Y:S02]  /*4170*/  ULEA UR21, UR47, UR21, 0x18 ;  /* 0x000000152f157291 */ /* 0x000fe4000f8ec0ff */
[----:B------:R-:W-:Y:S02]  /*4180*/  UPLOP3.LUT UP3, UPT, UPT, UPT, UPT, 0x40, 0x4 ;  /* 0x000000000004789c */ /* 0x000fe40003f6e870 */
[----:B------:R-:W-:Y:S01]  /*4190*/  UIADD3 UR37, UPT, UPT, UR21, 0x38, URZ ;  /* 0x0000003815257890 */ /* 0x000fe2000fffe0ff */
[----:B------:R-:W-:Y:S01]  /*41a0*/  UMOV UR6, UR7 ;  /* 0x0000000700067c82 */ /* 0x000fe20008000000 */
[----:B------:R-:W-:Y:S01]  /*41b0*/  UMOV UR38, UR9 ;  /* 0x0000000900267c82 */ /* 0x000fe20008000000 */
[----:B------:R-:W-:Y:S02]  /*41c0*/  UISETP.GE.AND UP0, UPT, UR42, 0x1, UPT ;  /* 0x000000012a00788c */ /* 0x000fe4000bf06270 */
[----:B------:R-:W-:Y:S01]  /*41d0*/  UISETP.NE.AND UP4, UPT, UR42, 0x1, UPT ;  /* 0x000000012a00788c */ /* 0x000fe2000bf85270 */
[----:B------:R-:W1:Y:S01]  /*41e0*/  LDCU.64 UR22, c[0x0][0xb28] ;  /* 0x00016500ff1677ac */ /* 0x000e620008000a00 */
[----:B------:R-:W-:-:S02]  /*41f0*/  UISETP.NE.AND UP6, UPT, UR15, 0x1, UPT ;  /* 0x000000010f00788c */ /* 0x000fc4000bfc5270 */
[----:B------:R-:W-:Y:S02]  /*4200*/  UISETP.NE.AND UP5, UPT, UR50, 0x1, UPT ;  /* 0x000000013200788c */ /* 0x000fe4000bfa5270 */
[----:B------:R-:W-:Y:S02]  /*4210*/  UIADD3 UR33, UPT, UPT, UR21, 0x20, URZ ;  /* 0x0000002015217890 */ /* 0x000fe4000fffe0ff */
[----:B------:R-:W-:Y:S02]  /*4220*/  UIADD3 UR25, UPT, UPT, UR21, 0x28, URZ ;  /* 0x0000002815197890 */ /* 0x000fe4000fffe0ff */
[----:B------:R-:W-:Y:S02]  /*4230*/  UIADD3 UR17, UPT, UPT, UR21, 0x30, URZ ;  /* 0x0000003015117890 */ /* 0x000fe4000fffe0ff */
[----:B------:R-:W-:Y:S02]  /*4240*/  UPRMT UR37, UR47, 0x654, UR37 ;  /* 0x000006542f257896 */ /* 0x000fe40008000025 */
[----:B------:R-:W-:-:S02]  /*4250*/  USHF.R.U32.HI UR39, URZ, UR49, UR6 ;  /* 0x00000031ff277299 */ /* 0x000fc40008011606 */
[----:B--2---:R-:W-:Y:S02]  /*4260*/  USHF.R.U32.HI UR38, URZ, UR41, UR38 ;  /* 0x00000029ff267299 */ /* 0x004fe40008011626 */
[----:B------:R-:W-:-:S11]  /*4270*/  UISETP.NE.AND UP2, UPT, UR4, 0x1, UPT ;  /* 0x000000010400788c */ /* 0x000fd6000bf45270 */
.L_x_83:
[C---:B------:R-:W-:Y:S02]  /*4280*/  LEA R12, R14.reuse, UR21, 0x3 ;  /* 0x000000150e0c7c11 */ /* 0x040fe4000f8e18ff */
[----:B------:R-:W-:Y:S02]  /*4290*/  SHF.L.U32 R9, R13, 0x1f, RZ ;  /* 0x0000001f0d097819 */ /* 0x000fe400000006ff */
[----:B------:R-:W-:Y:S02]  /*42a0*/  LEA R10, R14, UR21, 0x4 ;  /* 0x000000150e0a7c11 */ /* 0x000fe4000f8e20ff */
[----:B--2---:R-:W2:Y:S02]  /*42b0*/  SYNCS.PHASECHK.TRANS64.TRYWAIT P0, [R12+URZ+0x70], R9 ;  /* 0x000070090c0075a7 */ /* 0x004ea400080011ff */
[----:B--2---:R-:W-:Y:S05]  /*42c0*/  @!P0 BRA `(.L_x_73) ;  /* 0x0000005800b88947 */ /* 0x004fea0003800000 */
.L_x_159:
[----:B--2---:R-:W2:Y:S01]  /*42d0*/  LDS.128 R8, [R10+0x100] ;  /* 0x000100000a087984 */ /* 0x004ea20000000c00 */
[----:B------:R-:W-:Y:S01]  /*42e0*/  UISETP.GE.AND UP0, UPT, UR42, 0x1, UPT ;  /* 0x000000012a00788c */ /* 0x000fe2000bf06270 */
[----:B------:R-:W-:Y:S01]  /*42f0*/  @!PT LDS RZ, [RZ] ;  /* 0x00000000fffff984 */ /* 0x000fe20000000800 */
[----:B------:R-:W-:Y:S01]  /*4300*/  @!PT LDS RZ, [RZ] ;  /* 0x00000000fffff984 */ /* 0x000fe20000000800 */
[----:B------:R-:W-:Y:S01]  /*4310*/  @!PT LDS RZ, [RZ] ;  /* 0x00000000fffff984 */ /* 0x000fe20000000800 */
[----:B------:R-:W-:Y:S01]  /*4320*/  @!PT LDS RZ, [RZ] ;  /* 0x00000000fffff984 */ /* 0x000fe20000000800 */
[----:B------:R3:W-:Y:S06]  /*4330*/  MEMBAR.ALL.CTA ;  /* 0x0000000000007992 */ /* 0x0007ec0000008000 */
[----:B---3--:R-:W3:Y:S01]  /*4340*/  FENCE.VIEW.ASYNC.S ;  /* 0x00000000000073c6 */ /* 0x008ee20000000000 */
[----:B--2---:R-:W-:Y:S11]  /*4350*/  LOP3.LUT P0, RZ, R10, 0x1, RZ, 0xc0, !PT ;  /* 0x000000010aff7812 */ /* 0x004ff6000780c0ff */
[----:B------:R-:W-:Y:S02]  /*4360*/  @!UPT UIADD3 URZ, UPT, UPT, URZ, URZ, URZ ;  /* 0x000000fffffff290 */ /* 0x000fe4000fffe0ff */
[----:B---3--:R-:W-:Y:S01]  /*4370*/  VOTEU.ANY UP1, P0 ;  /* 0x0000000000ff7886 */ /* 0x008fe20000020100 */
[----:B------:R-:W-:Y:S11]  /*4380*/  PLOP3.LUT P0, PT, PT, PT, UP1, 0x80, 0x8 ;  /* 0x000000000008781c */ /* 0x000ff60003f0f018 */
[----:B------:R-:W-:Y:S02]  /*4390*/  @!UPT UIADD3 URZ, UPT, UPT, URZ, URZ, URZ ;  /* 0x000000fffffff290 */ /* 0x000fe4000fffe0ff */
[----:B------:R-:W-:Y:S02]  /*43a0*/  @P0 SHF.R.U32.HI R0, RZ, 0x10, R9 ;  /* 0x00000010ff000819 */ /* 0x000fe40000011609 */
[----:B------:R-:W-:Y:S02]  /*43b0*/  @P0 MOV R6, R8 ;  /* 0x0000000800060202 */ /* 0x000fe40000000f00 */
[----:B------:R-:W-:Y:S01]  /*43c0*/  @P0 R2UR UR4, R0 ;  /* 0x00000000000402ca */ /* 0x000fe200000e0000 */
[----:B------:R-:W-:Y:S01]  /*43d0*/  VIADD R0, R12, 0x80 ;  /* 0x000000800c007836 */ /* 0x000fe20000000000 */
[----:B------:R-:W-:Y:S02]  /*43e0*/  @P0 LOP3.LUT R8, R9, 0xffff, RZ, 0xc0, !PT ;  /* 0x0000ffff09080812 */ /* 0x000fe400078ec0ff */
[----:B------:R-:W-:Y:S02]  /*43f0*/  @P0 R2UR UR6, R6 ;  /* 0x00000000060602ca */ /* 0x000fe400000e0000 */
[----:B------:R-:W-:Y:S02]  /*4400*/  PRMT R0, RZ, 0x654, R0 ;  /* 0x00000654ff007816 */ /* 0x000fe40000000000 */
[----:B------:R-:W-:Y:S02]  /*4410*/  @P0 R2UR UR5, R8 ;  /* 0x00000000080502ca */ /* 0x000fe400000e0000 */
[----:B------:R2:W-:Y:S03]  /*4420*/  SYNCS.ARRIVE.TRANS64.RED.A1T0 RZ, [R0+URZ], RZ ;  /* 0x000000ff00ff79a7 */ /* 0x0005e600081004ff */
[----:B------:R-:W-:Y:S04]  /*4430*/  @UP1 UMOV UR29, UR4 ;  /* 0x00000004001d1c82 */ /* 0x000fe80008000000 */
[----:B------:R-:W-:Y:S04]  /*4440*/  @UP1 UMOV UR14, UR6 ;  /* 0x00000006000e1c82 */ /* 0x000fe80008000000 */
[----:B------:R-:W-:Y:S01]  /*4450*/  @UP1 UMOV UR13, UR5 ;  /* 0x00000005000d1c82 */ /* 0x000fe20008000000 */
[----:B------:R-:W-:Y:S05]  /*4460*/  BRA.U !UP0, `(.L_x_74) ;  /* 0x0000000108a47547 */ /* 0x000fea000b800000 */
[----:B------:R-:W-:Y:S02]  /*4470*/  UIMAD.WIDE.U32 UR18, UR13, UR51, URZ ;  /* 0x000000330d1272a5 */ /* 0x000fe4000f8e00ff */
[----:B------:R-:W-:Y:S02]  /*4480*/  UIMAD.WIDE.U32 UR26, UR14, UR48, URZ ;  /* 0x000000300e1a72a5 */ /* 0x000fe4000f8e00ff */
[----:B------:R-:W-:Y:S02]  /*4490*/  USEL UR4, UR30, UR38, !UP5 ;  /* 0x000000261e047287 */ /* 0x000fe4000e800000 */
[----:B------:R-:W-:Y:S02]  /*44a0*/  USEL UR7, UR31, UR39, !UP6 ;  /* 0x000000271f077287 */ /* 0x000fe4000f000000 */
[----:B-1----:R-:W-:Y:S02]  /*44b0*/  UIMAD.WIDE.U32 UR8, UR4, UR22, URZ ;  /* 0x00000016040872a5 */ /* 0x002fe4000f8e00ff */
[----:B------:R-:W-:Y:S01]  /*44c0*/  UIMAD.WIDE.U32 UR10, UR7, UR22, URZ ;  /* 0x00000016070a72a5 */ /* 0x000fe2000f8e00ff */
[----:B------:R-:W-:Y:S02]  /*44d0*/  UMOV UR5, UR19 ;  /* 0x0000001300057c82 */ /* 0x000fe40008000000 */
[----:B------:R-:W-:Y:S03]  /*44e0*/  USHF.R.U32.HI UR6, URZ, UR41, UR5 ;  /* 0x00000029ff067299 */ /* 0x000fe60008011605 */
[----:B------:R-:W-:Y:S01]  /*44f0*/  UMOV UR5, UR27 ;  /* 0x0000001b00057c82 */ /* 0x000fe20008000000 */
[----:B------:R-:W-:Y:S02]  /*4500*/  USEL UR6, UR13, UR6, !UP5 ;  /* 0x000000060d067287 */ /* 0x000fe4000e800000 */
[----:B------:R-:W-:Y:S03]  /*4510*/  USHF.R.U32.HI UR12, URZ, UR49, UR5 ;  /* 0x00000031ff0c7299 */ /* 0x000fe60008011605 */
[----:B------:R-:W-:Y:S02]  /*4520*/  UMOV UR5, UR9 ;  /* 0x0000000900057c82 */ /* 0x000fe40008000000 */
[----:B------:R-:W-:Y:S03]  /*4530*/  @UP4 USHF.R.U32.HI UR4, URZ, UR23, UR5 ;  /* 0x00000017ff044299 */ /* 0x000fe60008011605 */
[----:B------:R-:W-:Y:S01]  /*4540*/  UMOV UR5, UR11 ;  /* 0x0000000b00057c82 */ /* 0x000fe20008000000 */
[----:B------:R-:W-:Y:S02]  /*4550*/  UIMAD UR4, UR42, UR4, URZ ;  /* 0x000000042a0472a4 */ /* 0x000fe4000f8e02ff */
[----:B------:R-:W-:Y:S02]  /*4560*/  @UP4 USHF.R.U32.HI UR7, URZ, UR23, UR5 ;  /* 0x00000017ff074299 */ /* 0x000fe40008011605 */
[----:B------:R-:W-:Y:S02]  /*4570*/  UIMAD.WIDE.U32 UR10, UR6, UR22, URZ ;  /* 0x00000016060a72a5 */ /* 0x000fe4000f8e00ff */
[----:B------:R-:W-:Y:S02]  /*4580*/  USEL UR5, UR14, UR12, !UP6 ;  /* 0x0000000c0e057287 */ /* 0x000fe4000f000000 */
[----:B------:R-:W-:Y:S02]  /*4590*/  UIMAD UR8, UR42, UR7, URZ ;  /* 0x000000072a0872a4 */ /* 0x000fe4000f8e02ff */
[----:B------:R-:W-:Y:S03]  /*45a0*/  UISETP.GE.AND UP0, UPT, UR6, UR4, UPT ;  /* 0x000000040600728c */ /* 0x000fe6000bf06270 */
[----:B------:R-:W-:Y:S01]  /*45b0*/  UMOV UR4, UR11 ;  /* 0x0000000b00047c82 */ /* 0x000fe20008000000 */
[----:B------:R-:W-:Y:S02]  /*45c0*/  UISETP.GE.OR UP0, UPT, UR5, UR8, UP0 ;  /* 0x000000080500728c */ /* 0x000fe40008706670 */
[----:B------:R-:W-:Y:S02]  /*45d0*/  USHF.R.U32.HI UR4, URZ, UR23, UR4 ;  /* 0x00000017ff047299 */ /* 0x000fe40008011604 */
[----:B------:R-:W-:Y:S02]  /*45e0*/  UIMAD.WIDE.U32 UR8, UR5, UR22, URZ ;  /* 0x00000016050872a5 */ /* 0x000fe4000f8e00ff */
[----:B------:R-:W-:Y:S04]  /*45f0*/  USEL UR10, UR6, UR4, !UP4 ;  /* 0x00000004060a7287 */ /* 0x000fe8000e000000 */
[----:B------:R-:W-:Y:S01]  /*4600*/  UIADD3 UR11, UPT, UPT, -UR10, URZ, URZ ;  /* 0x000000ff0a0b7290 */ /* 0x000fe2000fffe1ff */
[----:B------:R-:W-:Y:S02]  /*4610*/  @!UP0 UMOV UR4, UR9 ;  /* 0x0000000900048c82 */ /* 0x000fe40008000000 */
[----:B------:R-:W-:Y:S02]  /*4620*/  @!UP0 USHF.R.U32.HI UR4, URZ, UR23, UR4 ;  /* 0x00000017ff048299 */ /* 0x000fe40008011604 */
[----:B------:R-:W-:Y:S02]  /*4630*/  UIMAD UR8, UR42, UR11, UR6 ;  /* 0x0000000b2a0872a4 */ /* 0x000fe4000f8e0206 */
[----:B------:R-:W-:Y:S04]  /*4640*/  @!UP0 USEL UR4, UR5, UR4, !UP4 ;  /* 0x0000000405048287 */ /* 0x000fe8000e000000 */
[----:B------:R-:W-:Y:S02]  /*4650*/  @!UP0 UIMAD UR8, UR7, UR8, UR4 ;  /* 0x00000008070882a4 */ /* 0x000fe4000f8e0204 */
[----:B------:R-:W-:Y:S02]  /*4660*/  @!UP0 UIADD3 UR9, UPT, UPT, UR10, -UR4, URZ ;  /* 0x800000040a098290 */ /* 0x000fe4000fffe0ff */
[----:B------:R-:W-:Y:S02]  /*4670*/  UIADD3 UR4, UPT, UPT, -UR5, URZ, URZ ;  /* 0x000000ff05047290 */ /* 0x000fe4000fffe1ff */
[----:B------:R-:W-:Y:S02]  /*4680*/  UIADD3 UR7, UPT, UPT, -UR6, URZ, URZ ;  /* 0x000000ff06077290 */ /* 0x000fe4000fffe1ff */
[----:B------:R-:W-:Y:S02]  /*4690*/  @!UP0 UIMAD UR6, UR9, UR42, UR5 ;  /* 0x0000002a090682a4 */ /* 0x000fe4000f8e0205 */
[----:B------:R-:W-:Y:S02]  /*46a0*/  UIMAD UR14, UR15, UR4, UR14 ;  /* 0x000000040f0e72a4 */ /* 0x000fe4000f8e020e */
[----:B------:R-:W-:Y:S01]  /*46b0*/  UIMAD UR13, UR50, UR7, UR13 ;  /* 0x00000007320d72a4 */ /* 0x000fe2000f8e020d */
[----:B------:R-:W-:Y:S02]  /*46c0*/  @!UP0 UMOV UR5, UR8 ;  /* 0x0000000800058c82 */ /* 0x000fe40008000000 */
[----:B------:R-:W-:Y:S02]  /*46d0*/  UIMAD UR14, UR5, UR15, UR14 ;  /* 0x0000000f050e72a4 */ /* 0x000fe4000f8e020e */
[----:B------:R-:W-:Y:S11]  /*46e0*/  UIMAD UR13, UR6, UR50, UR13 ;  /* 0x00000032060d72a4 */ /* 0x000ff6000f8e020d */
[----:B------:R-:W-:Y:S01]  /*46f0*/  @!UPT UIADD3 URZ, UPT, UPT, URZ, URZ, URZ ;  /* 0x000000fffffff290 */ /* 0x000fe2000fffe0ff */
.L_x_74:
[----:B------:R-:W3:Y:S01]  /*4700*/  @!UP2 LDCU.128 UR8, c[0x0][0xb10] ;  /* 0x00016200ff08a7ac */ /* 0x000ee20008000c00 */
[C---:B----4-:R-:W-:Y:S02]  /*4710*/  ISETP.NE.U32.AND P1, PT, R4.reuse, RZ, PT ;  /* 0x000000ff0400720c */ /* 0x050fe40003f25070 */
[----:B------:R-:W-:Y:S02]  /*4720*/  ISETP.NE.U32.AND P0, PT, R4, RZ, PT ;  /* 0x000000ff0400720c */ /* 0x000fe40003f05070 */
[C---:B------:R-:W-:Y:S02]  /*4730*/  ISETP.NE.AND.EX P1, PT, R5.reuse, RZ, PT, P1 ;  /* 0x000000ff0500720c */ /* 0x040fe40003f25310 */
[----:B------:R-:W-:Y:S01]  /*4740*/  ISETP.NE.AND.EX P0, PT, R5, RZ, PT, P0 ;  /* 0x000000ff0500720c */ /* 0x000fe20003f05300 */
[----:B------:R-:W4:Y:S01]  /*4750*/  @!UP2 LDCU UR5, c[0x0][0xb0c] ;  /* 0x00016180ff05a7ac */ /* 0x000f220008000800 */
[----:B------:R-:W-:Y:S01]  /*4760*/  SHF.L.U32 R9, R15, 0x1f, RZ ;  /* 0x0000001f0f097819 */ /* 0x000fe200000006ff */
[----:B------:R-:W-:Y:S02]  /*4770*/  USHF.L.U32 UR35, UR16, 0x6, URZ ;  /* 0x0000000610237899 */ /* 0x000fe400080006ff */
[----:B------:R-:W-:Y:S02]  /*4780*/  USHF.L.U32 UR34, UR20, 0x8, URZ ;  /* 0x0000000814227899 */ /* 0x000fe400080006ff */
[----:B---3--:R-:W-:Y:S07]  /*4790*/  UIMAD.WIDE.U32 UR6, UR14, UR8, URZ ;  /* 0x000000080e0672a5 */ /* 0x008fee000f8e00ff */
[----:B------:R-:W-:Y:S01]  /*47a0*/  @!UP2 UMOV UR4, UR7 ;  /* 0x000000070004ac82 */ /* 0x000fe20008000000 */
[----:B----4-:R-:W-:Y:S02]  /*47b0*/  @!UP2 UISETP.NE.AND UP0, UPT, UR5, 0x1, UPT ;  /* 0x000000010500a88c */ /* 0x010fe4000bf05270 */
[----:B------:R-:W-:Y:S02]  /*47c0*/  @!UP2 USHF.R.U32.HI UR4, URZ, UR9, UR4 ;  /* 0x00000009ff04a299 */ /* 0x000fe40008011604 */
[----:B------:R-:W-:Y:S02]  /*47d0*/  UIMAD.WIDE.U32 UR6, UR13, UR11, URZ ;  /* 0x0000000b0d0672a5 */ /* 0x000fe4000f8e00ff */
[----:B------:R-:W-:Y:S02]  /*47e0*/  @!UP2 USEL UR8, UR14, UR4, !UP0 ;  /* 0x000000040e08a287 */ /* 0x000fe4000c000000 */
[----:B------:R-:W-:Y:S03]  /*47f0*/  @!UP2 UISETP.NE.AND UP0, UPT, UR10, 0x1, UPT ;  /* 0x000000010a00a88c */ /* 0x000fe6000bf05270 */
[----:B------:R-:W-:Y:S02]  /*4800*/  @!UP2 UMOV UR6, UR7 ;  /* 0x000000070006ac82 */ /* 0x000fe40008000000 */
[----:B------:R-:W3:Y:S02]  /*4810*/  @!UP2 LDCU UR4, c[0x0][0xb20] ;  /* 0x00016400ff04a7ac */ /* 0x000ee40008000800 */
[----:B---3--:R-:W-:Y:S04]  /*4820*/  @!UP2 USHF.R.U32.HI UR6, URZ, UR4, UR6 ;  /* 0x00000004ff06a299 */ /* 0x008fe80008011606 */
[----:B------:R-:W-:Y:S04]  /*4830*/  @!UP2 USEL UR6, UR13, UR6, !UP0 ;  /* 0x000000060d06a287 */ /* 0x000fe8000c000000 */
[----:B------:R-:W-:Y:S02]  /*4840*/  @!UP2 UIADD3 UR4, UPT, UPT, -UR8, UR6, URZ ;  /* 0x000000060804a290 */ /* 0x000fe4000fffe1ff */
[----:B------:R-:W-:Y:S02]  /*4850*/  @!UP2 UIADD3 UR6, UPT, UPT, UR8, -UR6, URZ ;  /* 0x800000060806a290 */ /* 0x000fe4000fffe0ff */
[----:B------:R-:W-:Y:S02]  /*4860*/  @!UP2 UIMAD UR14, UR4, UR5, UR14 ;  /* 0x00000005040ea2a4 */ /* 0x000fe4000f8e020e */
[----:B------:R-:W-:Y:S01]  /*4870*/  @!UP2 UIMAD UR13, UR6, UR10, UR13 ;  /* 0x0000000a060da2a4 */ /* 0x000fe2000f8e020d */
[----:B------:R-:W-:Y:S11]  /*4880*/  BRA.U UP3, `(.L_x_75) ;  /* 0x0000000103107547 */ /* 0x000ff6000b800000 */
[----:B--2---:R-:W-:Y:S04]  /*4890*/  MOV R0, UR40 ;  /* 0x0000002800007c02 */ /* 0x004fe80008000f00 */
[----:B------:R-:W-:Y:S04]  /*48a0*/  SHF.L.U32 R11, R0, 0x1f, RZ ;  /* 0x0000001f000b7819 */ /* 0x000fe800000006ff */
[----:B------:R-:W2:Y:S02]  /*48b0*/  SYNCS.PHASECHK.TRANS64.TRYWAIT P2, [UR21+0x68], R11 ;  /* 0x0000680bff0075a7 */ /* 0x000ea40008041115 */
[----:B--2---:R-:W-:Y:S05]  /*48c0*/  @!P2 BRA `(.L_x_76) ;  /* 0x00000054004ca947 */ /* 0x004fea0003800000 */
.L_x_75:
[----:B------:R-:W-:Y:S05]  /*48d0*/  @!P1 BRA `(.L_x_77) ;  /* 0x0000000000309947 */ /* 0x000fea0003800000 */
[----:B------:R-:W-:Y:S01]  /*48e0*/  ISETP.NE.U32.AND P1, PT, R2, RZ, PT ;  /* 0x000000ff0200720c */ /* 0x000fe20003f25070 */
[----:B------:R-:W3:Y:S01]  /*48f0*/  LDCU.64 UR4, c[0x0][0x358] ;  /* 0x00006b00ff0477ac */ /* 0x000ee20008000a00 */
[----:B------:R-:W-:Y:S02]  /*4900*/  IMAD.MOV.U32 R81, RZ, RZ, 0x1 ;  /* 0x00000001ff517424 */ /* 0x000fe400078e00ff */
[----:B------:R-:W-:Y:S11]  /*4910*/  ISETP.NE.AND.EX P1, PT, R3, RZ, PT, P1 ;  /* 0x000000ff0300720c */ /* 0x000ff60003f25310 */
[----:B------:R-:W-:Y:S02]  /*4920*/  @!UPT UIADD3 URZ, UPT, UPT, URZ, URZ, URZ ;  /* 0x000000fffffff290 */ /* 0x000fe4000fffe0ff */
[----:B--2---:R-:W2:Y:S01]  /*4930*/  @P1 LDC.64 R10, c[0x0][0x888] ;  /* 0x00022200ff0a1b82 */ /* 0x004ea20000000a00 */
[----:B------:R-:W-:Y:S04]  /*4940*/  @P1 IMAD R0, R4, UR36, RZ ;  /* 0x0000002404001c24 */ /* 0x000fe8000f8e02ff */
[----:B--2---:R-:W-:Y:S04]  /*4950*/  @P1 IMAD.WIDE R10, R0, 0x4, R10 ;  /* 0x00000004000a1825 */ /* 0x004fe800078e020a */
[----:B------:R-:W-:Y:S01]  /*4960*/  HFMA2 R0, -RZ, RZ, 0, 5.9604644775390625e-08 ;  /* 0x00000001ff007431 */ /* 0x000fe200000001ff */
[----:B---3-5:R3:W5:Y:S04]  /*4970*/  @P1 LDG.E R41, desc[UR4][R10.64] ;  /* 0x000000040a291981 */ /* 0x028768000c1e1900 */
[----:B------:R-:W-:Y:S01]  /*4980*/  @!P1 PRMT R81, R0, 0x7610, R81 ;  /* 0x0000761000519816 */ /* 0x000fe20000000051 */
[----:B---3--:R-:W4:Y:S06]  /*4990*/  @!P1 LDC R41, c[0x0][0x880] ;  /* 0x00022000ff299b82 */ /* 0x008f2c0000000800 */
.L_x_77:
[----:B----45:R-:W-:Y:S01]  /*49a0*/  @!P0 FSETP.EQ.AND P1, PT, R41, RZ, PT ;  /* 0x000000ff2900820b */ /* 0x030fe20003f22000 */
[----:B------:R-:W-:Y:S01]  /*49b0*/  @!UPT UIADD3 URZ, UPT, UPT, URZ, URZ, URZ ;  /* 0x000000fffffff290 */ /* 0x000fe2000fffe0ff */
[----:B------:R-:W-:Y:S11]  /*49c0*/  @!P0 BRA `(.L_x_78) ;  /* 0x0000000000188947 */ /* 0x000ff60003800000 */
[----:B------:R-:W-:Y:S02]  /*49d0*/  LOP3.LUT P0, RZ, R81, 0xff, RZ, 0xc0, !PT ;  /* 0x000000ff51ff7812 */ /* 0x000fe4000780c0ff */
[----:B------:R-:W-:Y:S04]  /*49e0*/  ISETP.NE.U32.AND P1, PT, R2, RZ, PT ;  /* 0x000000ff0200720c */ /* 0x000fe80003f25070 */
[----:B------:R-:W-:Y:S04]  /*49f0*/  ISETP.NE.AND.EX P1, PT, R3, RZ, PT, P1 ;  /* 0x000000ff0300720c */ /* 0x000fe80003f25310 */
[----:B------:R-:W-:Y:S03]  /*4a00*/  PLOP3.LUT P1, PT, P1, PT, PT, 0x8, 0x80 ;  /* 0x000000000080781c */ /* 0x000fe60000f2e170 */
[----:B------:R-:W-:Y:S11]  /*4a10*/  @P0 FSETP.EQ.AND P1, PT, R41, RZ, PT ;  /* 0x000000ff2900020b */ /* 0x000ff60003f22000 */
[----:B------:R-:W-:Y:S02]  /*4a20*/  @!UPT UIADD3 URZ, UPT, UPT, URZ, URZ, URZ ;  /* 0x000000fffffff290 */ /* 0x000fe4000fffe0ff */
.L_x_78:
[----:B------:R-:W3:Y:S01]  /*4a30*/  SYNCS.PHASECHK.TRANS64.TRYWAIT P2, [UR21+0x40], R9 ;  /* 0x00004009ff0075a7 */ /* 0x000ee20008041115 */
[----:B------:R-:W-:Y:S04]  /*4a40*/  ELECT P0, URZ, PT ;  /* 0x0000000000ff782f */ /* 0x000fe80003800000 */
[----:B------:R-:W-:Y:S11]  /*4a50*/  PLOP3.LUT P1, PT, P1, P0, PT, 0xf2, 0x2f ;  /* 0x00000000002f781c */ /* 0x000ff60000f21e72 */
[----:B------:R-:W-:Y:S02]  /*4a60*/  @!UPT UIADD3 URZ, UPT, UPT, URZ, URZ, URZ ;  /* 0x000000fffffff290 */ /* 0x000fe4000fffe0ff */
[----:B------:R-:W-:Y:S05]  /*4a70*/  @!P1 IADD3 R8, P0, PT, R16, 0x580, RZ ;  /* 0x0000058010089810 */ /* 0x000fea0007f1e0ff */
[----:B------:R-:W-:Y:S01]  /*4a80*/  @!P1 IMAD.X R6, RZ, RZ, R17, P0 ;  /* 0x000000ffff069224 */ /* 0x000fe200000e0611 */
[----:B---3--:R-:W-:Y:S07]  /*4a90*/  @!P2 BRA `(.L_x_79) ;  /* 0x0000005000f0a947 */ /* 0x008fee0003800000 */
.L_x_162:
[----:B------:R-:W-:Y:S01]  /*4aa0*/  @!P1 R2UR UR5, R8 ;  /* 0x00000000080592ca */ /* 0x000fe200000e0000 */
[----:B------:R-:W-:Y:S01]  /*4ab0*/  VOTEU.ALL UP0, P1 ;  /* 0x0000000000ff7886 */ /* 0x000fe20000800000 */
[----:B------:R-:W-:Y:S01]  /*4ac0*/  @!P1 R2UR UR4, R6 ;  /* 0x00000000060492ca */ /* 0x000fe200000e0000 */
[----:B--2---:R-:W-:Y:S01]  /*4ad0*/  @!P1 IMAD.MOV.U32 R0, RZ, RZ, 0x2000 ;  /* 0x00002000ff009424 */ /* 0x004fe200078e00ff */
[----:B------:R-:W-:Y:S01]  /*4ae0*/  UMOV UR8, 0x0 ;  /* 0x0000000000087882 */ /* 0x000fe20000000000 */
[----:B------:R-:W-:Y:S01]  /*4af0*/  UMOV UR9, 0x10000000 ;  /* 0x1000000000097882 */ /* 0x000fe20000000000 */
[----:B------:R-:W-:Y:S01]  /*4b00*/  @!UP0 UIADD3 UR32, UPT, UPT, UR21, 0x400, URZ ;  /* 0x0000040015208890 */ /* 0x000fe2000fffe0ff */
[----:B------:R-:W-:Y:S01]  /*4b10*/  @!P1 IADD3 R8, P0, PT, R16, 0x580, RZ ;  /* 0x0000058010089810 */ /* 0x000fe20007f1e0ff */
[----:B------:R-:W-:Y:S01]  /*4b20*/  VOTEU.ALL UP0, P1 ;  /* 0x0000000000ff7886 */ /* 0x000fe20000800000 */
[----:B------:R-:W-:Y:S03]  /*4b30*/  UPRMT UR6, UR47, 0x654, UR33 ;  /* 0x000006542f067896 */ /* 0x000fe60008000021 */
[----:B------:R-:W-:Y:S02]  /*4b40*/  @!P1 IMAD.X R6, RZ, RZ, R17, P0 ;  /* 0x000000ffff069224 */ /* 0x000fe400000e0611 */
[----:B------:R-:W-:Y:S02]  /*4b50*/  IMAD.U32 R10, RZ, RZ, UR5 ;  /* 0x00000005ff0a7e24 */ /* 0x000fe4000f8e00ff */
[----:B------:R-:W-:Y:S03]  /*4b60*/  IMAD.U32 R11, RZ, RZ, UR4 ;  /* 0x00000004ff0b7e24 */ /* 0x000fe6000f8e00ff */
[----:B------:R-:W-:Y:S02]  /*4b70*/  @!P1 R2UR UR4, R10 ;  /* 0x000000000a0492ca */ /* 0x000fe400000e0000 */
[----:B------:R-:W-:Y:S11]  /*4b80*/  @!P1 R2UR UR5, R11 ;  /* 0x000000000b0592ca */ /* 0x000ff600000e0000 */
[----:B------:R-:W-:Y:S02]  /*4b90*/  @!UPT UIADD3 URZ, UPT, UPT, URZ, URZ, URZ ;  /* 0x000000fffffff290 */ /* 0x000fe4000fffe0ff */
[----:B------:R2:W-:Y:S01]  /*4ba0*/  @!UP0 UTMALDG.3D [UR32], [UR4], desc[UR8] ;  /* 0x00000820040085b4 */ /* 0x0005e20008011000 */
[----:B------:R2:W-:Y:S01]  /*4bb0*/  @!P1 SYNCS.ARRIVE.TRANS64.RED.A0TR RZ, [UR21+0x20], R0 ;  /* 0x00002000ffff99a7 */ /* 0x0005e20008300415 */
[----:B------:R-:W-:Y:S01]  /*4bc0*/  SYNCS.ARRIVE.TRANS64.RED.A1T0 RZ, [UR6], RZ ;  /* 0x000000ffffff79a7 */ /* 0x000fe20008100406 */
[----:B------:R-:W3:Y:S02]  /*4bd0*/  SYNCS.PHASECHK.TRANS64.TRYWAIT P2, [UR21+0x48], R9 ;  /* 0x00004809ff0075a7 */ /* 0x000ee40008041115 */
[----:B--23--:R-:W-:Y:S05]  /*4be0*/  @!P2 BRA `(.L_x_80) ;  /* 0x0000005000b4a947 */ /* 0x00cfea0003800000 */
.L_x_164:
        /* <DEDUP_REMOVED lines=8> */
[----:B------:R-:W-:Y:S01]  /*4c70*/  @!UP0 UIADD3 UR24, UPT, UPT, UR21, 0x2400, URZ ;  /* 0x0000240015188890 */ /* 0x000fe2000fffe0ff */
[----:B------:R-:W-:Y:S01]  /*4c80*/  VOTEU.ALL UP0, P1 ;  /* 0x0000000000ff7886 */ /* 0x000fe20000800000 */
[----:B------:R-:W-:Y:S01]  /*4c90*/  UMOV UR27, UR35 ;  /* 0x00000023001b7c82 */ /* 0x000fe20008000000 */
[----:B------:R-:W-:Y:S02]  /*4ca0*/  UMOV UR28, UR36 ;  /* 0x00000024001c7c82 */ /* 0x000fe40008000000 */
[----:B------:R-:W-:Y:S01]  /*4cb0*/  IMAD.U32 R10, RZ, RZ, UR5 ;  /* 0x00000005ff0a7e24 */ /* 0x000fe2000f8e00ff */
[----:B------:R-:W-:Y:S01]  /*4cc0*/  UPRMT UR6, UR47, 0x654, UR25 ;  /* 0x000006542f067896 */ /* 0x000fe20008000019 */
[----:B------:R-:W-:Y:S02]  /*4cd0*/  IMAD.U32 R11, RZ, RZ, UR4 ;  /* 0x00000004ff0b7e24 */ /* 0x000fe4000f8e00ff */
[----:B------:R-:W-:Y:S01]  /*4ce0*/  @!P1 IMAD.X R6, RZ, RZ, R17, P0 ;  /* 0x000000ffff069224 */ /* 0x000fe200000e0611 */
        /* <DEDUP_REMOVED lines=8> */
.L_x_166:
[----:B------:R-:W-:Y:S01]  /*4d70*/  @!P1 R2UR UR5, R8 ;  /* 0x00000000080592ca */ /* 0x000fe200000e0000 */
[----:B------:R-:W-:Y:S01]  /*4d80*/  VOTEU.ALL UP0, P1 ;  /* 0x0000000000ff7886 */ /* 0x000fe20000800000 */
[----:B------:R-:W-:Y:S01]  /*4d90*/  @!P1 R2UR UR4, R6 ;  /* 0x00000000060492ca */ /* 0x000fe200000e0000 */
[----:B--2---:R-:W-:Y:S01]  /*4da0*/  @!P1 IMAD.MOV.U32 R0, RZ, RZ, 0x2000 ;  /* 0x00002000ff009424 */ /* 0x004fe200078e00ff */
[----:B------:R-:W-:Y:S01]  /*4db0*/  UMOV UR8, 0x0 ;  /* 0x0000000000087882 */ /* 0x000fe20000000000 */
[----:B------:R-:W-:Y:S01]  /*4dc0*/  UMOV UR9, 0x10000000 ;  /* 0x1000000000097882 */ /* 0x000fe20000000000 */
[----:B------:R-:W-:Y:S01]  /*4dd0*/  @!UP0 UIADD3 UR18, UPT, UPT, UR34, 0x80, URZ ;  /* 0x0000008022128890 */ /* 0x000fe2000fffe0ff */
[----:B------:R-:W-:Y:S01]  /*4de0*/  VIADD R14, R14, 0x1 ;  /* 0x000000010e0e7836 */ /* 0x000fe20000000000 */
[----:B------:R-:W-:Y:S01]  /*4df0*/  @!UP0 UIADD3 UR16, UPT, UPT, UR21, 0x4400, URZ ;  /* 0x0000440015108890 */ /* 0x000fe2000fffe0ff */
[----:B------:R-:W-:Y:S01]  /*4e00*/  VOTEU.ALL UP0, P1 ;  /* 0x0000000000ff7886 */ /* 0x000fe20000800000 */
[----:B------:R-:W-:Y:S01]  /*4e10*/  UMOV UR19, UR35 ;  /* 0x0000002300137c82 */ /* 0x000fe20008000000 */
[----:B------:R-:W-:Y:S02]  /*4e20*/  UMOV UR20, UR36 ;  /* 0x0000002400147c82 */ /* 0x000fe40008000000 */
[----:B------:R-:W-:Y:S01]  /*4e30*/  IMAD.U32 R10, RZ, RZ, UR5 ;  /* 0x00000005ff0a7e24 */ /* 0x000fe2000f8e00ff */
[----:B------:R-:W-:Y:S01]  /*4e40*/  UPRMT UR6, UR47, 0x654, UR17 ;  /* 0x000006542f067896 */ /* 0x000fe20008000011 */
        /* <DEDUP_REMOVED lines=9> */
.L_x_168:
[----:B------:R-:W-:Y:S01]  /*4ee0*/  @!P1 IADD3 R6, P0, PT, R16, 0x580, RZ ;  /* 0x0000058010069810 */ /* 0x000fe20007f1e0ff */
[----:B------:R-:W-:Y:S01]  /*4ef0*/  VOTEU.ALL UP0, P1 ;  /* 0x0000000000ff7886 */ /* 0x000fe20000800000 */
[----:B------:R-:W-:Y:S01]  /*4f00*/  UMOV UR6, 0x0 ;  /* 0x0000000000067882 */ /* 0x000fe20000000000 */
[----:B------:R-:W-:Y:S01]  /*4f10*/  UMOV UR7, 0x10000000 ;  /* 0x1000000000077882 */ /* 0x000fe20000000000 */
[----:B------:R-:W-:Y:S01]  /*4f20*/  @!P1 R2UR UR5, R6 ;  /* 0x00000000060592ca */ /* 0x000fe200000e0000 */
[----:B--2---:R-:W-:Y:S01]  /*4f30*/  @!P1 IMAD.X R0, RZ, RZ, R17, P0 ;  /* 0x000000ffff009224 */ /* 0x004fe200000e0611 */
[----:B------:R-:W-:Y:S01]  /*4f40*/  @!UP0 UIADD3 UR10, UPT, UPT, UR34, 0xc0, URZ ;  /* 0x000000c0220a8890 */ /* 0x000fe2000fffe0ff */
[----:B------:R-:W-:Y:S01]  /*4f50*/  R2UR UR16, R83 ;  /* 0x00000000531072ca */ /* 0x000fe200000e0000 */
[----:B------:R-:W-:Y:S01]  /*4f60*/  @!UP0 UIADD3 UR8, UPT, UPT, UR21, 0x6400, URZ ;  /* 0x0000640015088890 */ /* 0x000fe2000fffe0ff */
[----:B------:R-:W-:Y:S01]  /*4f70*/  ISETP.NE.AND P0, PT, R14, 0x2, PT ;  /* 0x000000020e00780c */ /* 0x000fe20003f05270 */
[----:B------:R-:W-:Y:S01]  /*4f80*/  @!UP0 UIADD3 UR9, UPT, UPT, UR21, 0x38, URZ ;  /* 0x0000003815098890 */ /* 0x000fe2000fffe0ff */
[----:B------:R-:W-:Y:S01]  /*4f90*/  @!P1 R2UR UR4, R0 ;  /* 0x00000000000492ca */ /* 0x000fe200000e0000 */
[----:B------:R-:W-:Y:S01]  /*4fa0*/  VOTEU.ALL UP0, P1 ;  /* 0x0000000000ff7886 */ /* 0x000fe20000800000 */
[----:B------:R-:W-:Y:S01]  /*4fb0*/  UMOV UR11, UR35 ;  /* 0x00000023000b7c82 */ /* 0x000fe20008000000 */
[----:B------:R-:W-:Y:S01]  /*4fc0*/  UMOV UR12, UR36 ;  /* 0x00000024000c7c82 */ /* 0x000fe20008000000 */
[----:B------:R-:W-:Y:S01]  /*4fd0*/  SEL R0, RZ, 0x1, P0 ;  /* 0x00000001ff007807 */ /* 0x000fe20000000000 */
[----:B------:R-:W-:Y:S01]  /*4fe0*/  UIADD3 UR20, UPT, UPT, UR13, UR63, URZ ;  /* 0x0000003f0d147290 */ /* 0x000fe2000fffe0ff */
[----:B------:R-:W-:Y:S01]  /*4ff0*/  IMAD.U32 R8, RZ, RZ, UR5 ;  /* 0x00000005ff087e24 */ /* 0x000fe2000f8e00ff */
[----:B------:R-:W-:Y:S01]  /*5000*/  LOP3.LUT R15, R15, 0x1, RZ, 0x3c, !PT ;  /* 0x000000010f0f7812 */ /* 0x000fe200078e3cff */
[----:B------:R-:W-:Y:S01]  /*5010*/  UPLOP3.LUT UP3, UPT, UPT, UPT, UPT, 0x80, 0x8 ;  /* 0x000000000008789c */ /* 0x000fe20003f6f070 */
[----:B------:R-:W-:Y:S01]  /*5020*/  LOP3.LUT R13, R13, R0, RZ, 0x3c, !PT ;  /* 0x000000000d0d7212 */ /* 0x000fe200078e3cff */
[----:B------:R-:W-:Y:S01]  /*5030*/  UIADD3 UR16, UPT, UPT, UR14, UR16, URZ ;  /* 0x000000100e107290 */ /* 0x000fe2000fffe0ff */
[----:B------:R-:W-:Y:S01]  /*5040*/  SEL R14, R14, RZ, P0 ;  /* 0x000000ff0e0e7207 */ /* 0x000fe20000000000 */
[----:B------:R-:W-:Y:S01]  /*5050*/  UMOV UR36, UR29 ;  /* 0x0000001d00247c82 */ /* 0x000fe20008000000 */
[----:B------:R-:W-:Y:S01]  /*5060*/  IMAD.U32 R9, RZ, RZ, UR4 ;  /* 0x00000004ff097e24 */ /* 0x000fe2000f8e00ff */
[----:B------:R-:W-:Y:S04]  /*5070*/  @!P1 R2UR UR4, R8 ;  /* 0x00000000080492ca */ /* 0x000fe800000e0000 */
[----:B------:R-:W-:Y:S11]  /*5080*/  @!P1 R2UR UR5, R9 ;  /* 0x00000000090592ca */ /* 0x000ff600000e0000 */
[----:B------:R-:W-:Y:S02]  /*5090*/  @!UPT UIADD3 URZ, UPT, UPT, URZ, URZ, URZ ;  /* 0x000000fffffff290 */ /* 0x000fe4000fffe0ff */
[----:B------:R2:W-:Y:S01]  /*50a0*/  @!UP0 UTMALDG.3D [UR8], [UR4], desc[UR6] ;  /* 0x00000608040085b4 */ /* 0x0005e20008011000 */
[----:B------:R2:W-:Y:S01]  /*50b0*/  @!P1 SYNCS.ARRIVE.TRANS64.RED.A0TR RZ, [UR21+0x38], R7 ;  /* 0x00003807ffff99a7 */ /* 0x0005e20008300415 */
[----:B------:R-:W-:Y:S01]  /*50c0*/  SYNCS.ARRIVE.TRANS64.RED.A1T0 RZ, [UR37], RZ ;  /* 0x000000ffffff79a7 */ /* 0x000fe20008100425 */
[----:B------:R-:W-:Y:S05]  /*50d0*/  BRA.U UP1, `(.L_x_83) ;  /* 0xfffffff101687547 */ /* 0x000fea000b83ffff */
[----:B------:R-:W-:-:S04]  /*50e0*/  SHF.L.U32 R3, R15, 0x1f, RZ ;  /* 0x0000001f0f037819 */ /* 0x000fc800000006ff */
[----:B------:R-:W3:Y:S02]  /*50f0*/  SYNCS.PHASECHK.TRANS64.TRYWAIT P0, [UR21+0x40], R3 ;  /* 0x00004003ff0075a7 */ /* 0x000ee40008001115 */
[----:B---3--:R-:W-:Y:S05]  /*5100*/  @!P0 BRA `(.L_x_84) ;  /* 0x0000004c00b48947 */ /* 0x008fea0003800000 */
.L_x_170:
[----:B------:R-:W4:Y:S02]  /*5110*/  SYNCS.PHASECHK.TRANS64.TRYWAIT P0, [UR21+0x48], R3 ;  /* 0x00004803ff0075a7 */ /* 0x000f240008001115 */
[----:B----4-:R-:W-:Y:S05]  /*5120*/  @!P0 BRA `(.L_x_85) ;  /* 0x0000004c00c48947 */ /* 0x010fea0003800000 */
.L_x_172:
[----:B------:R-:W4:Y:S02]  /*5130*/  SYNCS.PHASECHK.TRANS64.TRYWAIT P0, [UR21+0x50], R3 ;  /* 0x00005003ff0075a7 */ /* 0x000f240008001115 */
[----:B----4-:R-:W-:Y:S05]  /*5140*/  @!P0 BRA `(.L_x_86) ;  /* 0x0000004c00d48947 */ /* 0x010fea0003800000 */
.L_x_174:
[----:B---3--:R-:W-:-:S07]  /*5150*/  MOV R0, UR21 ;  /* 0x0000001500007c02 */ /* 0x008fce0008000f00 */
.L_x_87:
[----:B---3--:R-:W-:-:S04]  /*5160*/  SHF.L.U32 R3, R15, 0x1f, RZ ;  /* 0x0000001f0f037819 */ /* 0x008fc800000006ff */
[----:B------:R3:W4:Y:S03]  /*5170*/  SYNCS.PHASECHK.TRANS64.TRYWAIT P0, [R0+URZ+0x58], R3 ;  /* 0x00005803000075a7 */ /* 0x00072600080011ff */
[----:B----4-:R-:W-:Y:S05]  /*5180*/  @!P0 NANOSLEEP.SYNCS 0x989680 ;  /* 0x009896800000895d */ /* 0x010fea0003900000 */
[----:B------:R-:W4:Y:S02]  /*5190*/  @!P0 SYNCS.PHASECHK.TRANS64 P0, [R0+URZ+0x58], R3 ;  /* 0x00005803000085a7 */ /* 0x000f2400080010ff */
[----:B-12-4-:R-:W-:Y:S05]  /*51a0*/  @P0 EXIT ;  /* 0x000000000000094d */ /* 0x016fea0003800000 */
[----:B------:R-:W-:Y:S05]  /*51b0*/  BRA `(.L_x_87) ;  /* 0xfffffffc00e87947 */ /* 0x000fea000383ffff */
.L_x_72:
[----:B------:R-:W-:-:S06]  /*51c0*/  UISETP.GE.AND UP0, UPT, UR17, 0x4, UPT ;  /* 0x000000041100788c */ /* 0x000fcc000bf06270 */
[----:B------:R-:W-:-:S13]  /*51d0*/  PLOP3.LUT P0, PT, PT, PT, UP0, 0x80, 0x8 ;  /* 0x000000000008781c */ /* 0x000fda0003f0f008 */
[----:B------:R-:W-:Y:S05]  /*51e0*/  @!P0 EXIT ;  /* 0x000000000000894d */ /* 0x000fea0003800000 */
[----:B------:R-:W-:Y:S01]  /*51f0*/  BAR.SYNC.DEFER_BLOCKING 0x6, 0xa0 ;  /* 0x0182800000007b1d */ /* 0x000fe20000010000 */
[C---:B------:R-:W-:Y:S01]  /*5200*/  IMAD.SHL.U32 R7, R93.reuse, 0x40, RZ ;  /* 0x000000405d077824 */ /* 0x040fe200078e00ff */
[C---:B------:R-:W-:Y:S01]  /*5210*/  R2P PR, R93.reuse, 0x6 ;  /* 0x000000065d007804 */ /* 0x040fe20000000000 */
[C---:B------:R-:W-:Y:S01]  /*5220*/  IMAD.SHL.U32 R2, R93.reuse, 0x8, RZ ;  /* 0x000000085d027824 */ /* 0x040fe200078e00ff */
[----:B------:R-:W-:Y:S01]  /*5230*/  CS2R R88, SRZ ;  /* 0x0000000000587805 */ /* 0x000fe2000001ff00 */
[----:B------:R-:W-:Y:S01]  /*5240*/  IMAD.U32 R37, R93, 0x10000, RZ ;  /* 0x000100005d257824 */ /* 0x000fe200078e00ff */
[----:B------:R-:W-:Y:S01]  /*5250*/  UMOV UR44, 0x400 ;  /* 0x00000400002c7882 */ /* 0x000fe20000000000 */
[----:B------:R-:W1:Y:S01]  /*5260*/  LDCU.64 UR4, c[0x0][0x890] ;  /* 0x00011200ff0477ac */ /* 0x000e620008000a00 */
[----:B------:R-:W2:Y:S01]  /*5270*/  LDC.64 R78, c[0x0][0x8b0] ;  /* 0x00022c00ff4e7b82 */ /* 0x000ea20000000a00 */
[----:B------:R-:W-:Y:S01]  /*5280*/  LOP3.LUT R3, R7, 0x1c0, RZ, 0xc0, !PT ;  /* 0x000001c007037812 */ /* 0x000fe200078ec0ff */
[----:B------:R-:W-:Y:S01]  /*5290*/  IMAD.SHL.U32 R80, R93, 0x20, RZ ;  /* 0x000000205d507824 */ /* 0x000fe200078e00ff */
[----:B------:R-:W-:Y:S01]  /*52a0*/  ULEA UR44, UR47, UR44, 0x18 ;  /* 0x0000002c2f2c7291 */ /* 0x000fe2000f8ec0ff */
[----:B------:R-:W-:Y:S01]  /*52b0*/  LOP3.LUT R7, R7, 0x200, RZ, 0xc0, !PT ;  /* 0x0000020007077812 */ /* 0x000fe200078ec0ff */
[----:B------:R-:W-:Y:S01]  /*52c0*/  IMAD.MOV.U32 R91, RZ, RZ, 0x20 ;  /* 0x00000020ff5b7424 */ /* 0x000fe200078e00ff */
[----:B------:R-:W-:Y:S01]  /*52d0*/  LOP3.LUT R2, R3, 0x38, R2, 0xf8, !PT ;  /* 0x0000003803027812 */ /* 0x000fe200078ef802 */
[----:B------:R-:W-:Y:S01]  /*52e0*/  IMAD.MOV.U32 R90, RZ, RZ, 0x1 ;  /* 0x00000001ff5a7424 */ /* 0x000fe200078e00ff */
[----:B------:R-:W3:Y:S01]  /*52f0*/  LDC.64 R76, c[0x0][0x8a8] ;  /* 0x00022a00ff4c7b82 */ /* 0x000ee20000000a00 */
[----:B------:R-:W-:Y:S01]  /*5300*/  SHF.R.U32.HI R3, RZ, 0x1, R93 ;  /* 0x00000001ff037819 */ /* 0x000fe2000001165d */
[----:B------:R-:W-:Y:S01]  /*5310*/  IMAD.MOV.U32 R36, RZ, RZ, RZ ;  /* 0x000000ffff247224 */ /* 0x000fe200078e00ff */
[----:B------:R-:W-:Y:S01]  /*5320*/  LOP3.LUT R37, R37, 0x600000, RZ, 0xc0, !PT ;  /* 0x0060000025257812 */ /* 0x000fe200078ec0ff */
[----:B------:R-:W-:Y:S01]  /*5330*/  IMAD.MOV.U32 R87, RZ, RZ, RZ ;  /* 0x000000ffff577224 */ /* 0x000fe200078e00ff */
[----:B------:R-:W-:Y:S01]  /*5340*/  LOP3.LUT R80, R7, 0xc00, R80, 0xf8, !PT ;  /* 0x00000c0007507812 */ /* 0x000fe200078ef850 */
[----:B------:R-:W4:Y:S01]  /*5350*/  LDCU UR60, c[0x0][0x370] ;  /* 0x00006e00ff3c77ac */ /* 0x000f220008000800 */
[----:B------:R-:W-:Y:S01]  /*5360*/  LOP3.LUT R3, R2, 0x8, R3, 0x78, !PT ;  /* 0x0000000802037812 */ /* 0x000fe200078e7803 */
[----:B------:R-:W4:Y:S01]  /*5370*/  LDS R0, [UR44+0x120] ;  /* 0x0001202cff007984 */ /* 0x000f220008000800 */
[----:B-1----:R-:W-:Y:S01]  /*5380*/  IMAD.U32 R95, RZ, RZ, UR4 ;  /* 0x00000004ff5f7e24 */ /* 0x002fe2000f8e00ff */
[----:B------:R-:W-:Y:S01]  /*5390*/  UIADD3 UR4, UPT, UPT, UR44, 0x400, URZ ;  /* 0x000004002c047890 */ /* 0x000fe2000fffe0ff */
[----:B------:R-:W-:Y:S01]  /*53a0*/  SEL R92, R91, 0xffffffe0, !P2 ;  /* 0xffffffe05b5c7807 */ /* 0x000fe20005000000 */
[----:B------:R-:W-:Y:S01]  /*53b0*/  IMAD.U32 R94, RZ, RZ, UR5 ;  /* 0x00000005ff5e7e24 */ /* 0x000fe2000f8e00ff */
[----:B------:R-:W-:Y:S01]  /*53c0*/  LOP3.LUT R80, R80, R3, RZ, 0xfc, !PT ;  /* 0x0000000350507212 */ /* 0x000fe200078efcff */
[----:B------:R-:W1:Y:S01]  /*53d0*/  LDCU UR43, c[0x0][0xb0c] ;  /* 0x00016180ff2b77ac */ /* 0x000e620008000800 */
[----:B------:R-:W-:Y:S01]  /*53e0*/  LOP3.LUT R93, R93, 0x60, RZ, 0xc0, !PT ;  /* 0x000000605d5d7812 */ /* 0x000fe200078ec0ff */
[----:B------:R-:W-:Y:S01]  /*53f0*/  IMAD.U32 R85, RZ, RZ, UR4 ;  /* 0x00000004ff557e24 */ /* 0x000fe2000f8e00ff */
[----:B------:R-:W-:Y:S01]  /*5400*/  SEL R91, R91, 0xffffffe0, !P1 ;  /* 0xffffffe05b5b7807 */ /* 0x000fe20004800000 */
[----:B------:R-:W1:Y:S01]  /*5410*/  LDCU UR39, c[0x0][0xb30] ;  /* 0x00016600ff2777ac */ /* 0x000e620008000800 */
[----:B------:R-:W1:Y:S01]  /*5420*/  LDCU.64 UR54, c[0x0][0x888] ;  /* 0x00011100ff3677ac */ /* 0x000e620008000a00 */
[----:B------:R-:W1:Y:S01]  /*5430*/  LDCU.64 UR40, c[0x0][0xb28] ;  /* 0x00016500ff2877ac */ /* 0x000e620008000a00 */
[----:B------:R-:W1:Y:S01]  /*5440*/  LDCU.128 UR56, c[0x0][0xb10] ;  /* 0x00016200ff3877ac */ /* 0x000e620008000c00 */
[----:B------:R-:W1:Y:S01]  /*5450*/  LDCU UR53, c[0x0][0x374] ;  /* 0x00006e80ff3577ac */ /* 0x000e620008000800 */
[----:B------:R-:W-:Y:S01]  /*5460*/  UMOV UR52, URZ ;  /* 0x000000ff00347c82 */ /* 0x000fe20008000000 */
[----:B------:R-:W-:Y:S01]  /*5470*/  UMOV UR46, URZ ;  /* 0x000000ff002e7c82 */ /* 0x000fe20008000000 */
[----:B-1234-:R-:W-:-:S07]  /*5480*/  IMAD.IADD R37, R0, 0x1, R37 ;  /* 0x0000000100257824 */ /* 0x01efce00078e0225 */
.L_x_131:
[C---:B------:R-:W-:Y:S02]  /*5490*/  LEA R3, R87.reuse, UR44, 0x3 ;  /* 0x0000002c57037c11 */ /* 0x040fe4000f8e18ff */
[----:B------:R-:W-:Y:S02]  /*54a0*/  SHF.L.U32 R0, R88, 0x1f, RZ ;  /* 0x0000001f58007819 */ /* 0x000fe400000006ff */
[----:B------:R-:W-:Y:S02]  /*54b0*/  LEA R5, R87, UR44, 0x4 ;  /* 0x0000002c57057c11 */ /* 0x000fe4000f8e20ff */
[----:B-1----:R-:W1:Y:S02]  /*54c0*/  SYNCS.PHASECHK.TRANS64.TRYWAIT P0, [R3+URZ+0x70], R0 ;  /* 0x00007000030075a7 */ /* 0x002e6400080011ff */
[----:B-1----:R-:W-:Y:S05]  /*54d0*/  @!P0 BRA `(.L_x_88) ;  /* 0x0000004c00088947 */ /* 0x002fea0003800000 */
.L_x_175:
        /* <DEDUP_REMOVED lines=11> */
[----:B------:R-:W-:Y:S01]  /*5590*/  PLOP3.LUT P0, PT, PT, PT, UP1, 0x80, 0x8 ;  /* 0x000000000008781c */ /* 0x000fe20003f0f018 */
[----:B------:R-:W-:Y:S11]  /*55a0*/  UP2UR UR62, UPR, URZ, 0x2 ;  /* 0x00000002ff3e7883 */ /* 0x000ff60008000000 */
[----:B------:R-:W-:Y:S01]  /*55b0*/  @!UPT UIADD3 URZ, UPT, UPT, URZ, URZ, URZ ;  /* 0x000000fffffff290 */ /* 0x000fe2000fffe0ff */
[----:B-1----:R-:W-:Y:S02]  /*55c0*/  @P0 SHF.R.U32.HI R0, RZ, 0x10, R5 ;  /* 0x00000010ff000819 */ /* 0x002fe40000011605 */
        /* <DEDUP_REMOVED lines=12> */
[----:B------:R-:W2:Y:S01]  /*5690*/  LDCU UR12, c[0x0][0xb20] ;  /* 0x00016400ff0c77ac */ /* 0x000ea20008000800 */
[----:B------:R-:W-:Y:S02]  /*56a0*/  UIMAD.WIDE.U32 UR4, UR53, UR59, URZ ;  /* 0x0000003b350472a5 */ /* 0x000fe4000f8e00ff */
[----:B------:R-:W-:Y:S02]  /*56b0*/  UIMAD.WIDE.U32 UR6, UR60, UR56, URZ ;  /* 0x000000383c0672a5 */ /* 0x000fe4000f8e00ff */
[----:B------:R-:W-:Y:S02]  /*56c0*/  UISETP.NE.AND UP0, UPT, UR58, 0x1, UPT ;  /* 0x000000013a00788c */ /* 0x000fe4000bf05270 */
[----:B------:R-:W-:Y:S02]  /*56d0*/  UIMAD.WIDE.U32 UR8, UR37, UR59, URZ ;  /* 0x0000003b250872a5 */ /* 0x000fe4000f8e00ff */
[----:B------:R-:W-:Y:S02]  /*56e0*/  UIMAD.WIDE.U32 UR10, UR38, UR56, URZ ;  /* 0x00000038260a72a5 */ /* 0x000fe4000f8e00ff */
[----:B------:R-:W-:Y:S02]  /*56f0*/  UISETP.NE.AND UP1, UPT, UR43, 0x1, UPT ;  /* 0x000000012b00788c */ /* 0x000fe4000bf25270 */
[----:B------:R-:W-:Y:S01]  /*5700*/  UISETP.NE.AND UP2, UPT, UR42, 0x1, UPT ;  /* 0x000000012a00788c */ /* 0x000fe2000bf45270 */
[----:B------:R-:W-:Y:S02]  /*5710*/  UMOV UR4, UR5 ;  /* 0x0000000500047c82 */ /* 0x000fe40008000000 */
[----:B--2---:R-:W-:Y:S03]  /*5720*/  USHF.R.U32.HI UR5, URZ, UR12, UR4 ;  /* 0x0000000cff057299 */ /* 0x004fe60008011604 */
[----:B------:R-:W-:Y:S02]  /*5730*/  UMOV UR4, UR7 ;  /* 0x0000000700047c82 */ /* 0x000fe40008000000 */
[----:B------:R-:W-:Y:S02]  /*5740*/  USHF.R.U32.HI UR7, URZ, UR57, UR4 ;  /* 0x00000039ff077299 */ /* 0x000fe40008011604 */
[----:B------:R-:W-:Y:S02]  /*5750*/  USEL UR4, UR53, UR5, !UP0 ;  /* 0x0000000535047287 */ /* 0x000fe4000c000000 */
[----:B------:R-:W-:Y:S01]  /*5760*/  USEL UR7, UR60, UR7, !UP1 ;  /* 0x000000073c077287 */ /* 0x000fe2000c800000 */
[----:B------:R-:W-:Y:S01]  /*5770*/  UMOV UR5, UR9 ;  /* 0x0000000900057c82 */ /* 0x000fe20008000000 */
[----:B------:R-:W-:Y:S02]  /*5780*/  UIMAD.WIDE.U32 UR8, UR4, UR40, URZ ;  /* 0x00000028040872a5 */ /* 0x000fe4000f8e00ff */
[----:B------:R-:W-:Y:S03]  /*5790*/  USHF.R.U32.HI UR6, URZ, UR12, UR5 ;  /* 0x0000000cff067299 */ /* 0x000fe60008011605 */
[----:B------:R-:W-:Y:S01]  /*57a0*/  UMOV UR5, UR11 ;  /* 0x0000000b00057c82 */ /* 0x000fe20008000000 */
[----:B------:R-:W-:Y:S02]  /*57b0*/  UIMAD.WIDE.U32 UR10, UR7, UR40, URZ ;  /* 0x00000028070a72a5 */ /* 0x000fe4000f8e00ff */
[----:B------:R-:W-:Y:S02]  /*57c0*/  USHF.R.U32.HI UR12, URZ, UR57, UR5 ;  /* 0x00000039ff0c7299 */ /* 0x000fe40008011605 */
[----:B------:R-:W-:Y:S01]  /*57d0*/  USEL UR6, UR37, UR6, !UP0 ;  /* 0x0000000625067287 */ /* 0x000fe2000c000000 */
[----:B------:R-:W-:Y:S02]  /*57e0*/  UMOV UR5, UR9 ;  /* 0x0000000900057c82 */ /* 0x000fe40008000000 */
[----:B------:R-:W-:Y:S01]  /*57f0*/  UMOV UR10, UR11 ;  /* 0x0000000b000a7c82 */ /* 0x000fe20008000000 */
[----:B------:R-:W-:Y:S02]  /*5800*/  @UP2 USHF.R.U32.HI UR4, URZ, UR41, UR5 ;  /* 0x00000029ff042299 */ /* 0x000fe40008011605 */
[----:B------:R-:W-:Y:S02]  /*5810*/  @UP2 USHF.R.U32.HI UR7, URZ, UR41, UR10 ;  /* 0x00000029ff072299 */ /* 0x000fe4000801160a */
[----:B------:R-:W-:Y:S02]  /*5820*/  UIMAD UR4, UR42, UR4, URZ ;  /* 0x000000042a0472a4 */ /* 0x000fe4000f8e02ff */
        /* <DEDUP_REMOVED lines=8> */
[----:B------:R-:W-:Y:S02]  /*58b0*/  USEL UR11, UR6, UR4, !UP2 ;  /* 0x00000004060b7287 */ /* 0x000fe4000d000000 */
[----:B------:R-:W-:Y:S02]  /*58c0*/  UIADD3 UR8, UPT, UPT, -UR5, URZ, URZ ;  /* 0x000000ff05087290 */ /* 0x000fe4000fffe1ff */
[----:B------:R-:W-:Y:S01]  /*58d0*/  UIADD3 UR10, UPT, UPT, -UR11, URZ, URZ ;  /* 0x000000ff0b0a7290 */ /* 0x000fe2000fffe1ff */
[----:B------:R-:W-:Y:S01]  /*58e0*/  @!UP0 UMOV UR4, UR9 ;  /* 0x0000000900048c82 */ /* 0x000fe20008000000 */
[----:B------:R-:W-:Y:S02]  /*58f0*/  UIADD3 UR9, UPT, UPT, -UR6, URZ, URZ ;  /* 0x000000ff06097290 */ /* 0x000fe4000fffe1ff */
[----:B------:R-:W-:Y:S02]  /*5900*/  @!UP0 USHF.R.U32.HI UR4, URZ, UR41, UR4 ;  /* 0x00000029ff048299 */ /* 0x000fe40008011604 */
[----:B------:R-:W-:Y:S02]  /*5910*/  UIMAD UR10, UR42, UR10, UR6 ;  /* 0x0000000a2a0a72a4 */ /* 0x000fe4000f8e0206 */
[----:B------:R-:W-:Y:S04]  /*5920*/  @!UP0 USEL UR4, UR5, UR4, !UP2 ;  /* 0x0000000405048287 */ /* 0x000fe8000d000000 */
[----:B------:R-:W-:Y:S02]  /*5930*/  @!UP0 UIMAD UR10, UR7, UR10, UR4 ;  /* 0x0000000a070a82a4 */ /* 0x000fe4000f8e0204 */
[----:B------:R-:W-:Y:S02]  /*5940*/  @!UP0 UIADD3 UR11, UPT, UPT, UR11, -UR4, URZ ;  /* 0x800000040b0b8290 */ /* 0x000fe4000fffe0ff */
[----:B------:R-:W-:Y:S02]  /*5950*/  UIMAD UR7, UR43, UR8, UR38 ;  /* 0x000000082b0772a4 */ /* 0x000fe4000f8e0226 */
[----:B------:R-:W-:Y:S02]  /*5960*/  @!UP0 UIMAD UR6, UR11, UR42, UR5 ;  /* 0x0000002a0b0682a4 */ /* 0x000fe4000f8e0205 */
[----:B------:R-:W-:Y:S01]  /*5970*/  UIMAD UR4, UR58, UR9, UR37 ;  /* 0x000000093a0472a4 */ /* 0x000fe2000f8e0225 */
[----:B------:R-:W-:Y:S02]  /*5980*/  @!UP0 UMOV UR5, UR10 ;  /* 0x0000000a00058c82 */ /* 0x000fe40008000000 */
[----:B------:R-:W-:Y:S02]  /*5990*/  UIMAD UR38, UR5, UR43, UR7 ;  /* 0x0000002b052672a4 */ /* 0x000fe4000f8e0207 */
[----:B------:R-:W-:Y:S11]  /*59a0*/  UIMAD UR37, UR6, UR58, UR4 ;  /* 0x0000003a062572a4 */ /* 0x000ff6000f8e0204 */
[----:B------:R-:W-:Y:S01]  /*59b0*/  @!UPT UIADD3 URZ, UPT, UPT, URZ, URZ, URZ ;  /* 0x000000fffffff290 */ /* 0x000fe2000fffe0ff */
.L_x_89:
[----:B------:R-:W-:Y:S01]  /*59c0*/  UISETP.NE.AND UP0, UPT, UR39, 0x1, UPT ;  /* 0x000000012700788c */ /* 0x000fe2000bf05270 */
[----:B------:R-:W-:Y:S01]  /*59d0*/  LOP3.LUT P0, RZ, R85, 0x3f0, RZ, 0xc0, !PT ;  /* 0x000003f055ff7812 */ /* 0x000fe2000780c0ff */
[----:B------:R-:W-:Y:S01]  /*59e0*/  USHF.L.U32 UR50, UR16, 0x6, URZ ;  /* 0x0000000610327899 */ /* 0x000fe200080006ff */
[----:B------:R-:W-:Y:S01]  /*59f0*/  BSSY.RECONVERGENT B6, `(.L_x_90) ;  /* 0x0000034000067945 */ /* 0x000fe20003800200 */
[----:B------:R-:W-:Y:S01]  /*5a00*/  USHF.L.U32 UR49, UR20, 0x8, URZ ;  /* 0x0000000814317899 */ /* 0x000fe200080006ff */
[----:B------:R-:W-:Y:S06]  /*5a10*/  IADD3 R87, PT, PT, R87, 0x1, RZ ;  /* 0x0000000157577810 */ /* 0x000fec0007ffe0ff */
[----:B------:R-:W2:Y:S01]  /*5a20*/  @!UP0 LDCU.128 UR12, c[0x0][0xb10] ;  /* 0x00016200ff0c87ac */ /* 0x000ea20008000c00 */
[----:B------:R-:W3:Y:S01]  /*5a30*/  @!UP0 LDCU UR5, c[0x0][0xb0c] ;  /* 0x00016180ff0587ac */ /* 0x000ee20008000800 */
[----:B------:R-:W4:Y:S01]  /*5a40*/  @!UP0 LDCU UR10, c[0x0][0xb20] ;  /* 0x00016400ff0a87ac */ /* 0x000f220008000800 */
[----:B--2---:R-:W-:Y:S02]  /*5a50*/  UIMAD.WIDE.U32 UR8, UR38, UR12, URZ ;  /* 0x0000000c260872a5 */ /* 0x004fe4000f8e00ff */
[----:B------:R-:W-:Y:S02]  /*5a60*/  UIMAD.WIDE.U32 UR6, UR37, UR15, URZ ;  /* 0x0000000f250672a5 */ /* 0x000fe4000f8e00ff */
[----:B------:R-:W-:Y:S03]  /*5a70*/  @!UP0 UISETP.NE.AND UP1, UPT, UR14, 0x1, UPT ;  /* 0x000000010e00888c */ /* 0x000fe6000bf25270 */
[----:B------:R-:W-:Y:S01]  /*5a80*/  @!UP0 UMOV UR4, UR9 ;  /* 0x0000000900048c82 */ /* 0x000fe20008000000 */
[----:B---3--:R-:W-:Y:S02]  /*5a90*/  @!UP0 UISETP.NE.AND UP2, UPT, UR5, 0x1, UPT ;  /* 0x000000010500888c */ /* 0x008fe4000bf45270 */
[----:B------:R-:W-:Y:S01]  /*5aa0*/  @!UP0 USHF.R.U32.HI UR4, URZ, UR13, UR4 ;  /* 0x0000000dff048299 */ /* 0x000fe20008011604 */
[----:B------:R-:W-:Y:S02]  /*5ab0*/  @!UP0 UMOV UR6, UR7 ;  /* 0x0000000700068c82 */ /* 0x000fe40008000000 */
[----:B----4-:R-:W-:Y:S02]  /*5ac0*/  @!UP0 USHF.R.U32.HI UR6, URZ, UR10, UR6 ;  /* 0x0000000aff068299 */ /* 0x010fe40008011606 */
[----:B------:R-:W-:Y:S02]  /*5ad0*/  @!UP0 USEL UR7, UR38, UR4, !UP2 ;  /* 0x0000000426078287 */ /* 0x000fe4000d000000 */
[----:B------:R-:W-:Y:S04]  /*5ae0*/  @!UP0 USEL UR6, UR37, UR6, !UP1 ;  /* 0x0000000625068287 */ /* 0x000fe8000c800000 */
[----:B------:R-:W-:Y:S02]  /*5af0*/  @!UP0 UIADD3 UR4, UPT, UPT, -UR7, UR6, URZ ;  /* 0x0000000607048290 */ /* 0x000fe4000fffe1ff */
[----:B------:R-:W-:Y:S02]  /*5b00*/  @!UP0 UIADD3 UR6, UPT, UPT, UR7, -UR6, URZ ;  /* 0x8000000607068290 */ /* 0x000fe4000fffe0ff */
[----:B------:R-:W-:Y:S02]  /*5b10*/  @!UP0 UIMAD UR38, UR4, UR5, UR38 ;  /* 0x00000005042682a4 */ /* 0x000fe4000f8e0226 */
[----:B------:R-:W-:Y:S01]  /*5b20*/  @!UP0 UIMAD UR37, UR6, UR14, UR37 ;  /* 0x0000000e062582a4 */ /* 0x000fe2000f8e0225 */
[----:B------:R-:W-:Y:S11]  /*5b30*/  @!P0 BRA `(.L_x_91) ;  /* 0x00000000007c8947 */ /* 0x000ff60003800000 */
[----:B------:R-:W2:Y:S01]  /*5b40*/  LDCU.64 UR8, c[0x4][0x80] ;  /* 0x01001000ff0877ac */ /* 0x000ea20008000a00 */
[----:B------:R-:W-:Y:S01]  /*5b50*/  MOV R2, 0x0 ;  /* 0x0000000000027802 */ /* 0x000fe20000000f00 */
[----:B------:R-:W-:Y:S02]  /*5b60*/  HFMA2 R12, -RZ, RZ, 0, 5.9604644775390625e-08 ;  /* 0x00000001ff0c7431 */ /* 0x000fe400000001ff */
[----:B------:R-:W-:Y:S01]  /*5b70*/  IMAD.MOV.U32 R8, RZ, RZ, 0x70 ;  /* 0x00000070ff087424 */ /* 0x000fe200078e00ff */
[----:B------:R3:W4:Y:S01]  /*5b80*/  LDC.64 R14, c[0x4][R2] ;  /* 0x01000000020e7b82 */ /* 0x0007220000000a00 */
[----:B------:R-:W1:Y:S01]  /*5b90*/  LDCU.64 UR6, c[0x4][0x88] ;  /* 0x01001100ff0677ac */ /* 0x000e620008000a00 */
[----:B------:R-:W-:Y:S01]  /*5ba0*/  IMAD.MOV.U32 R13, RZ, RZ, RZ ;  /* 0x000000ffff0d7224 */ /* 0x000fe200078e00ff */
[----:B------:R-:W1:Y:S01]  /*5bb0*/  LDCU.64 UR4, c[0x4][0x8] ;  /* 0x01000100ff0477ac */ /* 0x000e620008000a00 */
[----:B--2---:R-:W-:Y:S01]  /*5bc0*/  MOV R5, UR9 ;  /* 0x0000000900057c02 */ /* 0x004fe20008000f00 */
[----:B------:R-:W-:Y:S01]  /*5bd0*/  IMAD.U32 R4, RZ, RZ, UR8 ;  /* 0x00000008ff047e24 */ /* 0x000fe2000f8e00ff */
[----:B-1----:R-:W-:Y:S01]  /*5be0*/  MOV R7, UR7 ;  /* 0x0000000700077c02 */ /* 0x002fe20008000f00 */
[----:B------:R-:W-:Y:S01]  /*5bf0*/  IMAD.U32 R6, RZ, RZ, UR6 ;  /* 0x00000006ff067e24 */ /* 0x000fe2000f8e00ff */
[----:B------:R-:W-:Y:S01]  /*5c00*/  MOV R11, UR5 ;  /* 0x00000005000b7c02 */ /* 0x000fe20008000f00 */
[----:B------:R-:W-:Y:S02]  /*5c10*/  IMAD.U32 R10, RZ, RZ, UR4 ;  /* 0x00000004ff0a7e24 */ /* 0x000fe4000f8e00ff */
[----:B------:R-:W-:Y:S07]  /*5c20*/  LEPC R20, `(.L_x_92) ;  /* 0x000000001014794e */ /* 0x000fee0000000000 */
[----:B---345:R-:W-:Y:S05]  /*5c30*/  CALL.ABS.NOINC R14 ;  /* 0x000000000e007343 */ /* 0x038fea0003c00000 */
.L_x_92:
[----:B------:R-:W1:Y:S01]  /*5c40*/  LDCU.64 UR8, c[0x4][0x80] ;  /* 0x01001000ff0877ac */ /* 0x000e620008000a00 */
[----:B------:R-:W2:Y:S01]  /*5c50*/  LDC.64 R2, c[0x4][R2] ;  /* 0x0100000002027b82 */ /* 0x000ea20000000a00 */
[----:B------:R-:W-:Y:S02]  /*5c60*/  HFMA2 R12, -RZ, RZ, 0, 5.9604644775390625e-08 ;  /* 0x00000001ff0c7431 */ /* 0x000fe400000001ff */
[----:B------:R-:W-:Y:S02]  /*5c70*/  IMAD.MOV.U32 R8, RZ, RZ, 0x70 ;  /* 0x00000070ff087424 */ /* 0x000fe400078e00ff */
[----:B------:R-:W-:Y:S01]  /*5c80*/  IMAD.MOV.U32 R13, RZ, RZ, RZ ;  /* 0x000000ffff0d7224 */ /* 0x000fe200078e00ff */
[----:B------:R-:W3:Y:S01]  /*5c90*/  LDCU.64 UR6, c[0x4][0x88] ;  /* 0x01001100ff0677ac */ /* 0x000ee20008000a00 */
[----:B------:R-:W4:Y:S01]  /*5ca0*/  LDCU.64 UR4, c[0x4][0x8] ;  /* 0x01000100ff0477ac */ /* 0x000f220008000a00 */
[----:B-1----:R-:W-:Y:S02]  /*5cb0*/  MOV R4, UR8 ;  /* 0x0000000800047c02 */ /* 0x002fe40008000f00 */
[----:B------:R-:W-:Y:S02]  /*5cc0*/  MOV R5, UR9 ;  /* 0x0000000900057c02 */ /* 0x000fe40008000f00 */
[----:B---3--:R-:W-:Y:S01]  /*5cd0*/  MOV R7, UR7 ;  /* 0x0000000700077c02 */ /* 0x008fe20008000f00 */
[----:B------:R-:W-:Y:S01]  /*5ce0*/  IMAD.U32 R6, RZ, RZ, UR6 ;  /* 0x00000006ff067e24 */ /* 0x000fe2000f8e00ff */
[----:B----4-:R-:W-:Y:S01]  /*5cf0*/  MOV R11, UR5 ;  /* 0x00000005000b7c02 */ /* 0x010fe20008000f00 */
[----:B------:R-:W-:Y:S02]  /*5d00*/  IMAD.U32 R10, RZ, RZ, UR4 ;  /* 0x00000004ff0a7e24 */ /* 0x000fe4000f8e00ff */
[----:B------:R-:W-:Y:S07]  /*5d10*/  LEPC R20, `(.L_x_91) ;  /* 0x000000001014794e */ /* 0x000fee0000000000 */
[----:B--2---:R-:W-:Y:S05]  /*5d20*/  CALL.ABS.NOINC R2 ;  /* 0x0000000002007343 */ /* 0x004fea0003c00000 */
.L_x_91:
[----:B------:R-:W-:Y:S05]  /*5d30*/  BSYNC.RECONVERGENT B6 ;  /* 0x0000000000067941 */ /* 0x000fea0003800200 */
.L_x_90:
[----:B------:R-:W-:Y:S02]  /*5d40*/  R2UR UR6, R84 ;  /* 0x00000000540672ca */ /* 0x000fe400000e0000 */
[----:B------:R-:W-:Y:S02]  /*5d50*/  R2UR UR5, R95 ;  /* 0x000000005f0572ca */ /* 0x000fe400000e0000 */
[----:B------:R-:W-:Y:S02]  /*5d60*/  R2UR UR4, R94 ;  /* 0x000000005e0472ca */ /* 0x000fe400000e0000 */
[----:B------:R-:W-:Y:S02]  /*5d70*/  ISETP.NE.U32.AND P4, PT, R78, RZ, PT ;  /* 0x000000ff4e00720c */ /* 0x000fe40003f85070 */
[----:B------:R-:W-:Y:S02]  /*5d80*/  ISETP.NE.U32.AND P2, PT, RZ, UR54, PT ;  /* 0x00000036ff007c0c */ /* 0x000fe4000bf45070 */
[----:B------:R-:W-:Y:S02]  /*5d90*/  ISETP.NE.AND.EX P4, PT, R79, RZ, PT, P4 ;  /* 0x000000ff4f00720c */ /* 0x000fe40003f85340 */
[----:B------:R-:W-:Y:S01]  /*5da0*/  ISETP.NE.AND.EX P2, PT, RZ, UR55, PT, P2 ;  /* 0x00000037ff007c0c */ /* 0x000fe2000bf45320 */
[----:B------:R-:W-:Y:S02]  /*5db0*/  UISETP.NE.AND UP2, UPT, UR6, URZ, UPT ;  /* 0x000000ff0600728c */ /* 0x000fe4000bf45270 */
[----:B------:R-:W-:Y:S04]  /*5dc0*/  UISETP.NE.U32.AND UP0, UPT, UR5, URZ, UPT ;  /* 0x000000ff0500728c */ /* 0x000fe8000bf05070 */
[----:B------:R-:W-:Y:S01]  /*5dd0*/  UISETP.NE.AND.EX UP1, UPT, UR4, URZ, UPT, UP0 ;  /* 0x000000ff0400728c */ /* 0x000fe2000bf25300 */
[----:B------:R-:W-:Y:S01]  /*5de0*/  PLOP3.LUT P1, PT, PT, PT, UP2, 0x80, 0x8 ;  /* 0x000000000008781c */ /* 0x000fe20003f2f028 */
[----:B------:R-:W-:Y:S03]  /*5df0*/  UPLOP3.LUT UP0, UPT, UPT, UPT, UPT, 0x40, 0x4 ;  /* 0x000000000004789c */ /* 0x000fe60003f0e870 */
[----:B------:R-:W-:Y:S06]  /*5e00*/  @UP2 UPLOP3.LUT UP0, UPT, UPT, UPT, UP1, 0x80, 0x8 ;  /* 0x000000000008289c */ /* 0x000fec0003f0f010 */
[----:B------:R-:W-:Y:S01]  /*5e10*/  PLOP3.LUT P0, PT, PT, PT, UP0, 0x80, 0x8 ;  /* 0x000000000008781c */ /* 0x000fe20003f0f008 */
[----:B------:R-:W-:Y:S01]  /*5e20*/  @!UPT UIADD3 URZ, UPT, UPT, URZ, URZ, URZ ;  /* 0x000000fffffff290 */ /* 0x000fe2000fffe0ff */
[----:B------:R-:W-:Y:S11]  /*5e30*/  BRA.U !UP1, `(.L_x_93) ;  /* 0x0000000109407547 */ /* 0x000ff6000b800000 */
[----:B------:R-:W-:Y:S01]  /*5e40*/  UISETP.NE.U32.AND UP0, UPT, UR54, URZ, UPT ;  /* 0x000000ff3600728c */ /* 0x000fe2000bf05070 */
[----:B------:R-:W-:Y:S01]  /*5e50*/  R2UR UR6, R95 ;  /* 0x000000005f0672ca */ /* 0x000fe200000e0000 */
[----:B------:R-:W2:Y:S01]  /*5e60*/  LDCU.64 UR8, c[0x0][0x358] ;  /* 0x00006b00ff0877ac */ /* 0x000ea20008000a00 */
[----:B------:R-:W-:Y:S02]  /*5e70*/  HFMA2 R81, -RZ, RZ, 0, 5.9604644775390625e-08 ;  /* 0x00000001ff517431 */ /* 0x000fe400000001ff */
[----:B-1----:R-:W-:Y:S01]  /*5e80*/  IMAD.MOV.U32 R0, RZ, RZ, 0x1 ;  /* 0x00000001ff007424 */ /* 0x002fe200078e00ff */
[----:B------:R-:W-:Y:S06]  /*5e90*/  UISETP.NE.AND.EX UP0, UPT, UR55, URZ, UPT, UP0 ;  /* 0x000000ff3700728c */ /* 0x000fec000bf05300 */
[----:B------:R-:W-:Y:S05]  /*5ea0*/  PLOP3.LUT P3, PT, PT, PT, UP0, 0x80, 0x8 ;  /* 0x000000000008781c */ /* 0x000fea0003f6f008 */
[----:B------:R-:W1:Y:S01]  /*5eb0*/  @UP0 LDCU.64 UR4, c[0x0][0x888] ;  /* 0x00011100ff0407ac */ /* 0x000e620008000a00 */
[----:B------:R-:W-:Y:S07]  /*5ec0*/  @UP0 UIMAD UR6, UR36, UR6, URZ ;  /* 0x00000006240602a4 */ /* 0x000fee000f8e02ff */
[----:B------:R-:W-:Y:S01]  /*5ed0*/  @!P3 PRMT R81, R0, 0x7610, R81 ;  /* 0x000076100051b816 */ /* 0x000fe20000000051 */
[----:B-1----:R-:W-:Y:S06]  /*5ee0*/  @UP0 UIMAD.WIDE UR4, UR6, 0x4, UR4 ;  /* 0x00000004060408a5 */ /* 0x002fec000f8e0204 */
[----:B------:R-:W-:Y:S02]  /*5ef0*/  IMAD.U32 R2, RZ, RZ, UR4 ;  /* 0x00000004ff027e24 */ /* 0x000fe4000f8e00ff */
[----:B------:R-:W-:Y:S03]  /*5f00*/  IMAD.U32 R3, RZ, RZ, UR5 ;  /* 0x00000005ff037e24 */ /* 0x000fe6000f8e00ff */
[----:B------:R-:W1:Y:S02]  /*5f10*/  @!UP0 LDCU UR4, c[0x0][0x880] ;  /* 0x00011000ff0487ac */ /* 0x000e640008000800 */
[----:B--2--5:R2:W5:Y:S02]  /*5f20*/  @P3 LDG.E R41, desc[UR8][R2.64] ;  /* 0x0000000802293981 */ /* 0x024564000c1e1900 */
[----:B-12---:R-:W-:Y:S02]  /*5f30*/  @!P3 MOV R41, UR4 ;  /* 0x000000040029bc02 */ /* 0x006fe40008000f00 */
.L_x_93:
[----:B------:R-:W-:Y:S05]  /*5f40*/  @!P4 BRA `(.L_x_94) ;  /* 0x000000000024c947 */ /* 0x000fea0003800000 */
[----:B------:R-:W-:Y:S01]  /*5f50*/  ISETP.NE.U32.AND P3, PT, R76, RZ, PT ;  /* 0x000000ff4c00720c */ /* 0x000fe20003f65070 */
[----:B------:R-:W2:Y:S03]  /*5f60*/  LDCU.64 UR4, c[0x0][0x358] ;  /* 0x00006b00ff0477ac */ /* 0x000ea60008000a00 */
[----:B------:R-:W-:Y:S11]  /*5f70*/  ISETP.NE.AND.EX P3, PT, R77, RZ, PT, P3 ;  /* 0x000000ff4d00720c */ /* 0x000ff60003f65330 */
[----:B------:R-:W-:Y:S02]  /*5f80*/  @!UPT UIADD3 URZ, UPT, UPT, URZ, URZ, URZ ;  /* 0x000000fffffff290 */ /* 0x000fe4000fffe0ff */
[----:B------:R-:W3:Y:S01]  /*5f90*/  @P3 LDC.64 R2, c[0x0][0x8a8] ;  /* 0x00022a00ff023b82 */ /* 0x000ee20000000a00 */
[----:B-1----:R-:W-:Y:S04]  /*5fa0*/  @P3 IMAD R0, R78, UR36, RZ ;  /* 0x000000244e003c24 */ /* 0x002fe8000f8e02ff */
[----:B---3--:R-:W-:Y:S05]  /*5fb0*/  @P3 IMAD.WIDE R2, R0, 0x4, R2 ;  /* 0x0000000400023825 */ /* 0x008fea00078e0202 */
[----:B--2--5:R2:W5:Y:S02]  /*5fc0*/  @P3 LDG.E R38, desc[UR4][R2.64] ;  /* 0x0000000402263981 */ /* 0x024564000c1e1900 */
[----:B--2---:R-:W3:Y:S02]  /*5fd0*/  @!P3 LDC R38, c[0x0][0x8a0] ;  /* 0x00022800ff26bb82 */ /* 0x004ee40000000800 */
.L_x_94:
[----:B-----5:R-:W-:Y:S01]  /*5fe0*/  FSETP.NEU.AND P3, PT, R41, RZ, PT ;  /* 0x000000ff2900720b */ /* 0x020fe20003f6d000 */
[----:B------:R-:W-:Y:S01]  /*5ff0*/  IMAD.SHL.U32 R47, R80, 0x2, RZ ;  /* 0x00000002502f7824 */ /* 0x000fe200078e00ff */
[----:B------:R-:W-:Y:S01]  /*6000*/  SEL R4, RZ, 0xffffffff, P2 ;  /* 0xffffffffff047807 */ /* 0x000fe20001000000 */
[----:B------:R-:W-:Y:S01]  /*6010*/  BSSY B1, `(.L_x_95) ;  /* 0x0000044000017945 */ /* 0x000fe20003800000 */
[----:B------:R-:W-:Y:S01]  /*6020*/  @P1 LOP3.LUT P2, RZ, R81, 0xff, RZ, 0xc0, !PT ;  /* 0x000000ff51ff1812 */ /* 0x000fe2000784c0ff */
[----:B------:R-:W-:Y:S01]  /*6030*/  VIADD R98, R47, UR44 ;  /* 0x0000002c2f627c36 */ /* 0x000fe20008000000 */
[----:B------:R-:W-:Y:S01]  /*6040*/  @P1 SEL R3, RZ, 0xffffffff, P3 ;  /* 0xffffffffff031807 */ /* 0x000fe20001800000 */
[----:B------:R-:W-:Y:S01]  /*6050*/  IMAD.MOV.U32 R60, RZ, RZ, 0x1 ;  /* 0x00000001ff3c7424 */ /* 0x000fe200078e00ff */
[----:B------:R-:W-:Y:S01]  /*6060*/  LOP3.LUT R90, R90, 0x1, RZ, 0x3c, !PT ;  /* 0x000000015a5a7812 */ /* 0x000fe200078e3cff */
[----:B------:R-:W-:Y:S01]  /*6070*/  IMAD.MOV.U32 R46, RZ, RZ, RZ ;  /* 0x000000ffff2e7224 */ /* 0x000fe200078e00ff */
[----:B------:R-:W-:Y:S02]  /*6080*/  @P0 SEL R3, R4, R3, !P2 ;  /* 0x0000000304030207 */ /* 0x000fe40005000000 */
[----:B------:R-:W-:Y:S02]  /*6090*/  CS2R R74, SRZ ;  /* 0x00000000004a7805 */ /* 0x000fe4000001ff00 */
[C---:B------:R-:W-:Y:S02]  /*60a0*/  LEA R99, R36.reuse, UR44, 0x3 ;  /* 0x0000002c24637c11 */ /* 0x040fe4000f8e18ff */
[----:B------:R-:W-:Y:S02]  /*60b0*/  CS2R R72, SRZ ;  /* 0x0000000000487805 */ /* 0x000fe4000001ff00 */
[----:B------:R-:W-:Y:S02]  /*60c0*/  @P1 LOP3.LUT R3, R3, 0x1, RZ, 0xc0, !PT ;  /* 0x0000000103031812 */ /* 0x000fe400078ec0ff */
[----:B------:R-:W-:Y:S02]  /*60d0*/  CS2R R66, SRZ ;  /* 0x0000000000427805 */ /* 0x000fe4000001ff00 */
[----:B------:R-:W-:Y:S02]  /*60e0*/  SHF.L.U32 R2, R89, 0x1f, RZ ;  /* 0x0000001f59027819 */ /* 0x000fe400000006ff */
[----:B------:R-:W-:Y:S02]  /*60f0*/  CS2R R64, SRZ ;  /* 0x0000000000407805 */ /* 0x000fe4000001ff00 */
[----:B------:R-:W-:Y:S02]  /*6100*/  ISETP.NE.U32.OR P6, PT, R3, 0x1, !P1 ;  /* 0x000000010300780c */ /* 0x000fe40004fc5470 */
[----:B------:R-:W-:Y:S02]  /*6110*/  CS2R R58, SRZ ;  /* 0x00000000003a7805 */ /* 0x000fe4000001ff00 */
[----:B------:R-:W-:Y:S02]  /*6120*/  PLOP3.LUT P2, PT, PT, PT, UP1, 0x80, 0x8 ;  /* 0x000000000008781c */ /* 0x000fe40003f4f018 */
[----:B------:R-:W-:Y:S02]  /*6130*/  CS2R R56, SRZ ;  /* 0x0000000000387805 */ /* 0x000fe4000001ff00 */
[----:B------:R-:W-:Y:S02]  /*6140*/  LEA.HI R39, R36, R36, RZ, 0x1 ;  /* 0x0000002424277211 */ /* 0x000fe400078f08ff */
[----:B------:R-:W-:Y:S02]  /*6150*/  CS2R R50, SRZ ;  /* 0x0000000000327805 */ /* 0x000fe4000001ff00 */
[----:B------:R-:W-:Y:S02]  /*6160*/  LOP3.LUT P4, R86, R81, 0xff, RZ, 0xc0, !PT ;  /* 0x000000ff51567812 */ /* 0x000fe4000788c0ff */
[----:B------:R-:W-:Y:S02]  /*6170*/  CS2R R48, SRZ ;  /* 0x0000000000307805 */ /* 0x000fe4000001ff00 */
[----:B------:R-:W-:Y:S01]  /*6180*/  SEL R3, RZ, 0xffffffff, P3 ;  /* 0xffffffffff037807 */ /* 0x000fe20001800000 */
[C---:B-1----:R-:W-:Y:S01]  /*6190*/  IMAD.SHL.U32 R0, R39.reuse, 0x80, RZ ;  /* 0x0000008027007824 */ /* 0x042fe200078e00ff */
[----:B------:R-:W-:Y:S01]  /*61a0*/  LOP3.LUT R39, R39, 0xffe, RZ, 0xc0, !PT ;  /* 0x00000ffe27277812 */ /* 0x000fe200078ec0ff */
[----:B------:R-:W-:Y:S01]  /*61b0*/  VIADD R63, R98, 0x400 ;  /* 0x00000400623f7836 */ /* 0x000fe20000000000 */
[----:B------:R-:W-:Y:S01]  /*61c0*/  P2R R96, PR, RZ, 0x40 ;  /* 0x00000040ff607803 */ /* 0x000fe20000000000 */
[----:B------:R-:W-:Y:S01]  /*61d0*/  IMAD.IADD R97, R91, 0x1, R98 ;  /* 0x000000015b617824 */ /* 0x000fe200078e0262 */
[----:B------:R-:W-:Y:S01]  /*61e0*/  @P6 SHF.L.U32 R5, R90, 0x1f, RZ ;  /* 0x0000001f5a056819 */ /* 0x000fe200000006ff */
[----:B------:R-:W-:Y:S01]  /*61f0*/  IMAD.IADD R39, R36, 0x1, -R39 ;  /* 0x0000000124277824 */ /* 0x000fe200078e0a27 */
[----:B------:R-:W-:Y:S02]  /*6200*/  @P2 SEL R3, R4, R3, !P4 ;  /* 0x0000000304032207 */ /* 0x000fe40006000000 */
[----:B------:R-:W1:Y:S01]  /*6210*/  @P6 SYNCS.PHASECHK.TRANS64.TRYWAIT P1, [UR44+0x20], R5 ;  /* 0x00002005ff0065a7 */ /* 0x000e62000802112c */
[----:B------:R-:W-:Y:S02]  /*6220*/  LOP3.LUT R0, R0, 0xffffff00, RZ, 0xc0, !PT ;  /* 0xffffff0000007812 */ /* 0x000fe400078ec0ff */
[----:B------:R-:W-:Y:S03]  /*6230*/  LOP3.LUT R3, R3, 0x1, RZ, 0xc0, !PT ;  /* 0x0000000103037812 */ /* 0x000fe600078ec0ff */
[----:B------:R-:W-:Y:S01]  /*6240*/  IMAD.IADD R0, R37, 0x1, R0 ;  /* 0x0000000125007824 */ /* 0x000fe200078e0200 */
[----:B------:R-:W-:Y:S03]  /*6250*/  ISETP.NE.U32.AND P5, PT, R3, 0x1, PT ;  /* 0x000000010300780c */ /* 0x000fe60003fa5070 */
[----:B------:R-:W-:Y:S01]  /*6260*/  IMAD R39, R39, 0x100000, R0 ;  /* 0x0010000027277824 */ /* 0x000fe200078e0200 */
[----:B------:R-:W-:Y:S01]  /*6270*/  P2R R61, PR, RZ, 0x20 ;  /* 0x00000020ff3d7803 */ /* 0x000fe20000000000 */
[----:B------:R2:W4:Y:S01]  /*6280*/  SYNCS.PHASECHK.TRANS64.TRYWAIT P0, [R99+URZ+0x90], R2 ;  /* 0x00009002630075a7 */ /* 0x00052200080011ff */
[----:B-1----:R-:W-:Y:S01]  /*6290*/  @P6 SEL R60, RZ, 0x1, !P1 ;  /* 0x00000001ff3c6807 */ /* 0x002fe20004800000 */
[----:B--2---:R-:W-:Y:S06]  /*62a0*/  @!P6 BRA `(.L_x_96) ;  /* 0x000000000068e947 */ /* 0x004fec0003800000 */
[----:B------:R-:W-:Y:S01]  /*62b0*/  @P5 IMAD R0, R92, 0x2, R63 ;  /* 0x000000025c005824 */ /* 0x000fe200078e023f */
[----:B------:R-:W-:Y:S01]  /*62c0*/  ISETP.NE.AND P1, PT, R60, RZ, PT ;  /* 0x000000ff3c00720c */ /* 0x000fe20003f25270 */
[----:B------:R-:W-:Y:S01]  /*62d0*/  @P5 IMAD R4, R92, 0x2, R98 ;  /* 0x000000025c045824 */ /* 0x000fe200078e0262 */
[----:B------:R-:W-:Y:S01]  /*62e0*/  BSSY B0, `(.L_x_97) ;  /* 0x000000e000007945 */ /* 0x000fe20003800000 */
[----:B------:R-:W-:Y:S01]  /*62f0*/  IMAD.MOV.U32 R74, RZ, RZ, RZ ;  /* 0x000000ffff4a7224 */ /* 0x000fe200078e00ff */
[----:B------:R-:W-:Y:S01]  /*6300*/  CS2R R66, SRZ ;  /* 0x0000000000427805 */ /* 0x000fe2000001ff00 */
[----:B------:R-:W-:Y:S01]  /*6310*/  @P5 IMAD.IADD R5, R91, 0x1, R0 ;  /* 0x000000015b055824 */ /* 0x000fe200078e0200 */
[----:B------:R-:W-:Y:S02]  /*6320*/  CS2R R64, SRZ ;  /* 0x0000000000407805 */ /* 0x000fe4000001ff00 */
[----:B------:R-:W-:Y:S02]  /*6330*/  CS2R R72, SRZ ;  /* 0x0000000000487805 */ /* 0x000fe4000001ff00 */
[----:B------:R-:W-:Y:S02]  /*6340*/  CS2R R50, SRZ ;  /* 0x0000000000327805 */ /* 0x000fe4000001ff00 */
[----:B------:R-:W-:Y:S02]  /*6350*/  CS2R R48, SRZ ;  /* 0x0000000000307805 */ /* 0x000fe4000001ff00 */
[----:B------:R-:W-:Y:S02]  /*6360*/  CS2R R58, SRZ ;  /* 0x00000000003a7805 */ /* 0x000fe4000001ff00 */
[----:B------:R-:W-:Y:S01]  /*6370*/  CS2R R56, SRZ ;  /* 0x0000000000387805 */ /* 0x000fe2000001ff00 */
[----:B------:R-:W-:Y:S06]  /*6380*/  @P1 BRA `(.L_x_98) ;  /* 0x00000000000c1947 */ /* 0x000fec0003800000 */
[----:B------:R-:W-:Y:S04]  /*6390*/  SHF.L.U32 R3, R90, 0x1f, RZ ;  /* 0x0000001f5a037819 */ /* 0x000fe800000006ff */
[----:B------:R-:W1:Y:S02]  /*63a0*/  SYNCS.PHASECHK.TRANS64.TRYWAIT P1, [UR44+0x20], R3 ;  /* 0x00002003ff0075a7 */ /* 0x000e64000802112c */
[----:B-1----:R-:W-:Y:S05]  /*63b0*/  @!P1 BRA `(.L_x_99) ;  /* 0x0000003c00649947 */ /* 0x002fea0003800000 */
.L_x_98:
[----:B------:R-:W-:Y:S05]  /*63c0*/  BSYNC B0 ;  /* 0x0000000000007941 */ /* 0x000fea0003800000 */
.L_x_97:
[----:B------:R-:W-:Y:S01]  /*63d0*/  ISETP.NE.AND P1, PT, R61, RZ, PT ;  /* 0x000000ff3d00720c */ /* 0x000fe20003f25270 */
[----:B------:R-:W-:Y:S11]  /*63e0*/  HFMA2 R46, -RZ, RZ, 0, 5.9604644775390625e-08 ;  /* 0x00000001ff2e7431 */ /* 0x000ff600000001ff */
[----:B------:R-:W-:Y:S01]  /*63f0*/  @!UPT UIADD3 URZ, UPT, UPT, URZ, URZ, URZ ;  /* 0x000000fffffff290 */ /* 0x000fe2000fffe0ff */
[----:B------:R-:W-:Y:S05]  /*6400*/  @P1 WARPSYNC.ALL ;  /* 0x0000000000001948 */ /* 0x000fea0003800000 */
[----:B------:R2:W1:Y:S04]  /*6410*/  @P1 LDSM.16.M88.4 R64, [R4+0x400] ;  /* 0x000400000440183b */ /* 0x0004680000000200 */
[----:B------:R2:W1:Y:S04]  /*6420*/  @P1 LDSM.16.M88.4 R72, [R5] ;  /* 0x000000000548183b */ /* 0x0004680000000200 */
[----:B------:R2:W1:Y:S04]  /*6430*/  @P1 LDSM.16.M88.4 R48, [R47+UR44+0x400] ;  /* 0x0004002c2f30183b */ /* 0x0004680008000200 */
[----:B------:R2:W1:Y:S02]  /*6440*/  @P1 LDSM.16.M88.4 R56, [R97+0x400] ;  /* 0x000400006138183b */ /* 0x0004640000000200 */
.L_x_96:
[----:B------:R-:W-:Y:S05]  /*6450*/  BSYNC B1 ;  /* 0x0000000000017941 */ /* 0x000fea0003800000 */
.L_x_95:
[----:B-1----:R-:W-:Y:S04]  /*6460*/  SHF.R.U32.HI R3, RZ, 0x15, R39 ;  /* 0x00000015ff037819 */ /* 0x002fe80000011627 */
[----:B------:R-:W-:Y:S01]  /*6470*/  LOP3.LUT P1, RZ, R3, 0x3, R82, 0x48, !PT ;  /* 0x0000000303ff7812 */ /* 0x000fe20007824852 */
[----:B------:R-:W-:Y:S01]  /*6480*/  @!UPT UIADD3 URZ, UPT, UPT, URZ, URZ, URZ ;  /* 0x000000fffffff290 */ /* 0x000fe2000fffe0ff */
[----:B----4-:R-:W-:Y:S11]  /*6490*/  @P0 BRA `(.L_x_100) ;  /* 0x0000000000080947 */ /* 0x010ff60003800000 */
[----:B------:R-:W1:Y:S02]  /*64a0*/  SYNCS.PHASECHK.TRANS64.TRYWAIT P0, [R99+URZ+0x90], R2 ;  /* 0x00009002630075a7 */ /* 0x000e6400080011ff */
[----:B-1----:R-:W-:Y:S05]  /*64b0*/  @!P0 BRA `(.L_x_101) ;  /* 0x0000003c003c8947 */ /* 0x002fea0003800000 */
.L_x_100:
[----:B------:R-:W-:Y:S05]  /*64c0*/  @!P1 BRA `(.L_x_102) ;  /* 0x0000000000409947 */ /* 0x000fea0003800000 */
[----:B------:R-:W2:Y:S01]  /*64d0*/  LDCU.64 UR8, c[0x4][0x70] ;  /* 0x01000e00ff0877ac */ /* 0x000ea20008000a00 */
[----:B------:R-:W-:Y:S01]  /*64e0*/  MOV R3, 0x0 ;  /* 0x0000000000037802 */ /* 0x000fe20000000f00 */
[----:B------:R-:W-:Y:S02]  /*64f0*/  HFMA2 R12, -RZ, RZ, 0, 5.9604644775390625e-08 ;  /* 0x00000001ff0c7431 */ /* 0x000fe400000001ff */
[----:B------:R-:W-:Y:S02]  /*6500*/  IMAD.MOV.U32 R8, RZ, RZ, 0x192 ;  /* 0x00000192ff087424 */ /* 0x000fe400078e00ff */
[----:B------:R-:W-:Y:S01]  /*6510*/  IMAD.MOV.U32 R13, RZ, RZ, RZ ;  /* 0x000000ffff0d7224 */ /* 0x000fe200078e00ff */
[----:B------:R-:W4:Y:S01]  /*6520*/  LDCU.64 UR6, c[0x4][0x78] ;  /* 0x01000f00ff0677ac */ /* 0x000f220008000a00 */
[----:B-1----:R-:W1:Y:S01]  /*6530*/  LDC.64 R2, c[0x4][R3] ;  /* 0x0100000003027b82 */ /* 0x002e620000000a00 */
[----:B------:R-:W5:Y:S01]  /*6540*/  LDCU.64 UR4, c[0x4][0x10] ;  /* 0x01000200ff0477ac */ /* 0x000f620008000a00 */
[----:B--2---:R-:W-:Y:S01]  /*6550*/  MOV R5, UR9 ;  /* 0x0000000900057c02 */ /* 0x004fe20008000f00 */
[----:B------:R-:W-:Y:S01]  /*6560*/  IMAD.U32 R4, RZ, RZ, UR8 ;  /* 0x00000008ff047e24 */ /* 0x000fe2000f8e00ff */
[----:B----4-:R-:W-:Y:S01]  /*6570*/  MOV R7, UR7 ;  /* 0x0000000700077c02 */ /* 0x010fe20008000f00 */
[----:B------:R-:W-:Y:S01]  /*6580*/  IMAD.U32 R6, RZ, RZ, UR6 ;  /* 0x00000006ff067e24 */ /* 0x000fe2000f8e00ff */
[----:B-----5:R-:W-:Y:S01]  /*6590*/  MOV R11, UR5 ;  /* 0x00000005000b7c02 */ /* 0x020fe20008000f00 */
[----:B------:R-:W-:Y:S02]  /*65a0*/  IMAD.U32 R10, RZ, RZ, UR4 ;  /* 0x00000004ff0a7e24 */ /* 0x000fe4000f8e00ff */
[----:B------:R-:W-:Y:S07]  /*65b0*/  LEPC R20, `(.L_x_102) ;  /* 0x000000001014794e */ /* 0x000fee0000000000 */
[----:B-1-3--:R-:W-:Y:S05]  /*65c0*/  CALL.ABS.NOINC R2 ;  /* 0x0000000002007343 */ /* 0x00afea0003c00000 */
.L_x_102:
[C---:B------:R-:W-:Y:S01]  /*65d0*/  SHF.L.U32 R40, R48.reuse, 0x10, RZ ;  /* 0x0000001030287819 */ /* 0x040fe200000006ff */
[----:B------:R-:W-:Y:S05]  /*65e0*/  WARPSYNC.ALL ;  /* 0x0000000000007948 */ /* 0x000fea0003800000 */
[----:B------:R-:W-:Y:S01]  /*65f0*/  R2UR UR4, R39 ;  /* 0x00000000270472ca */ /* 0x000fe200000e0000 */
[----:B------:R-:W-:Y:S01]  /*6600*/  BSSY.RECONVERGENT B0, `(.L_x_103) ;  /* 0x000008b000007945 */ /* 0x000fe20003800200 */
[----:B------:R-:W-:Y:S02]  /*6610*/  LOP3.LUT R43, R48, 0xffff0000, RZ, 0xc0, !PT ;  /* 0xffff0000302b7812 */ /* 0x000fe400078ec0ff */
[----:B------:R-:W-:Y:S02]  /*6620*/  SHF.L.U32 R42, R49, 0x10, RZ ;  /* 0x00000010312a7819 */ /* 0x000fe400000006ff */
[----:B------:R-:W-:Y:S02]  /*6630*/  SHF.L.U32 R45, R51, 0x10, RZ ;  /* 0x00000010332d7819 */ /* 0x000fe400000006ff */
[----:B------:R-:W-:Y:S02]  /*6640*/  SHF.L.U32 R62, R92, 0x1, RZ ;  /* 0x000000015c3e7819 */ /* 0x000fe400000006ff */
[----:B------:R-:W-:Y:S02]  /*6650*/  ISETP.NE.AND P0, PT, R93, RZ, PT ;  /* 0x000000ff5d00720c */ /* 0x000fe40003f05270 */
[----:B------:R-:W-:Y:S01]  /*6660*/  IADD3 R100, PT, PT, R63, R62, RZ ;  /* 0x0000003e3f647210 */ /* 0x000fe20007ffe0ff */
[----:B--2---:R-:W3:Y:S03]  /*6670*/  LDTM.16dp256bit.x8 R4, tmem[UR4] ;  /* 0x00000004000479ee */ /* 0x004ee600081a0000 */
[----:B------:R-:W-:Y:S01]  /*6680*/  IADD3 R101, PT, PT, R91, R100, RZ ;  /* 0x000000645b657210 */ /* 0x000fe20007ffe0ff */
[C---:B---3--:R-:W-:Y:S01]  /*6690*/  FMUL R0, R38.reuse, R4 ;  /* 0x0000000426007220 */ /* 0x048fe20000400000 */
[C---:B-1----:R-:W-:Y:S01]  /*66a0*/  FMUL R2, R38.reuse, R5 ;  /* 0x0000000526027220 */ /* 0x042fe20000400000 */
[C---:B------:R-:W-:Y:S01]  /*66b0*/  FMUL R3, R38.reuse, R6 ;  /* 0x0000000626037220 */ /* 0x040fe20000400000 */
[----:B------:R-:W-:Y:S01]  /*66c0*/  FMUL R7, R38, R7 ;  /* 0x0000000726077220 */ /* 0x000fe20000400000 */
[----:B------:R-:W-:Y:S01]  /*66d0*/  FFMA R0, R41, R40, R0 ;  /* 0x0000002829007223 */ /* 0x000fe20000000000 */
[----:B------:R-:W-:Y:S01]  /*66e0*/  LOP3.LUT R40, R49, 0xffff0000, RZ, 0xc0, !PT ;  /* 0xffff000031287812 */ /* 0x000fe200078ec0ff */
[C---:B------:R-:W-:Y:S01]  /*66f0*/  FFMA R2, R41.reuse, R43, R2 ;  /* 0x0000002b29027223 */ /* 0x040fe20000000002 */
[C---:B------:R-:W-:Y:S01]  /*6700*/  SHF.L.U32 R43, R50.reuse, 0x10, RZ ;  /* 0x00000010322b7819 */ /* 0x040fe200000006ff */
[C---:B------:R-:W-:Y:S01]  /*6710*/  FFMA R3, R41.reuse, R42, R3 ;  /* 0x0000002a29037223 */ /* 0x040fe20000000003 */
[----:B------:R-:W-:Y:S01]  /*6720*/  LOP3.LUT R42, R50, 0xffff0000, RZ, 0xc0, !PT ;  /* 0xffff0000322a7812 */ /* 0x000fe200078ec0ff */
[----:B------:R-:W-:Y:S01]  /*6730*/  FMUL R4, R38, R8 ;  /* 0x0000000826047220 */ /* 0x000fe20000400000 */
[----:B------:R-:W-:Y:S01]  /*6740*/  F2FP.BF16.F32.PACK_AB R52, R2, R0 ;  /* 0x000000000234723e */ /* 0x000fe200000010ff */
[----:B------:R-:W-:Y:S01]  /*6750*/  FFMA R7, R41, R40, R7 ;  /* 0x0000002829077223 */ /* 0x000fe20000000007 */
[----:B------:R-:W-:Y:S01]  /*6760*/  LOP3.LUT R40, R51, 0xffff0000, RZ, 0xc0, !PT ;  /* 0xffff000033287812 */ /* 0x000fe200078ec0ff */
[C---:B------:R-:W-:Y:S01]  /*6770*/  FMUL R5, R38.reuse, R9 ;  /* 0x0000000926057220 */ /* 0x040fe20000400000 */
[C---:B------:R-:W-:Y:S01]  /*6780*/  FMUL R6, R38.reuse, R10 ;  /* 0x0000000a26067220 */ /* 0x040fe20000400000 */
[----:B------:R-:W-:Y:S01]  /*6790*/  FMUL R11, R38, R11 ;  /* 0x0000000b260b7220 */ /* 0x000fe20000400000 */
[----:B------:R-:W-:Y:S01]  /*67a0*/  F2FP.BF16.F32.PACK_AB R53, R7, R3 ;  /* 0x000000030735723e */ /* 0x000fe200000010ff */
[C---:B------:R-:W-:Y:S01]  /*67b0*/  FFMA R4, R41.reuse, R43, R4 ;  /* 0x0000002b29047223 */ /* 0x040fe20000000004 */
[C---:B------:R-:W-:Y:S01]  /*67c0*/  SHF.L.U32 R43, R56.reuse, 0x10, RZ ;  /* 0x00000010382b7819 */ /* 0x040fe200000006ff */
[----:B------:R-:W-:Y:S01]  /*67d0*/  FFMA R5, R41, R42, R5 ;  /* 0x0000002a29057223 */ /* 0x000fe20000000005 */
[----:B------:R-:W-:Y:S01]  /*67e0*/  LOP3.LUT R42, R57, 0xffff0000, RZ, 0xc0, !PT ;  /* 0xffff0000392a7812 */ /* 0x000fe200078ec0ff */
[----:B------:R-:W-:Y:S01]  /*67f0*/  FFMA R6, R41, R45, R6 ;  /* 0x0000002d29067223 */ /* 0x000fe20000000006 */
[----:B------:R-:W-:Y:S01]  /*6800*/  SHF.L.U32 R45, R57, 0x10, RZ ;  /* 0x00000010392d7819 */ /* 0x000fe200000006ff */
[----:B------:R-:W-:Y:S01]  /*6810*/  FFMA R11, R41, R40, R11 ;  /* 0x00000028290b7223 */ /* 0x000fe2000000000b */
[----:B------:R-:W-:Y:S01]  /*6820*/  LOP3.LUT R40, R56, 0xffff0000, RZ, 0xc0, !PT ;  /* 0xffff000038287812 */ /* 0x000fe200078ec0ff */
[C---:B------:R-:W-:Y:S01]  /*6830*/  FMUL R8, R38.reuse, R12 ;  /* 0x0000000c26087220 */ /* 0x040fe20000400000 */
[----:B------:R-:W-:Y:S01]  /*6840*/  F2FP.BF16.F32.PACK_AB R54, R5, R4 ;  /* 0x000000040536723e */ /* 0x000fe200000010ff */
[C---:B------:R-:W-:Y:S01]  /*6850*/  FMUL R9, R38.reuse, R13 ;  /* 0x0000000d26097220 */ /* 0x040fe20000400000 */
[----:B------:R-:W-:Y:S01]  /*6860*/  F2FP.BF16.F32.PACK_AB R55, R11, R6 ;  /* 0x000000060b37723e */ /* 0x000fe200000010ff */
[C---:B------:R-:W-:Y:S01]  /*6870*/  FMUL R10, R38.reuse, R14 ;  /* 0x0000000e260a7220 */ /* 0x040fe20000400000 */
[----:B------:R-:W-:Y:S01]  /*6880*/  FMUL R15, R38, R15 ;  /* 0x0000000f260f7220 */ /* 0x000fe20000400000 */
[----:B------:R-:W-:Y:S01]  /*6890*/  FFMA R8, R41, R43, R8 ;  /* 0x0000002b29087223 */ /* 0x000fe20000000008 */
[----:B------:R-:W-:Y:S01]  /*68a0*/  SHF.L.U32 R43, R59, 0x10, RZ ;  /* 0x000000103b2b7819 */ /* 0x000fe200000006ff */
[C---:B------:R-:W-:Y:S01]  /*68b0*/  FFMA R9, R41.reuse, R40, R9 ;  /* 0x0000002829097223 */ /* 0x040fe20000000009 */
[C---:B------:R-:W-:Y:S01]  /*68c0*/  SHF.L.U32 R40, R58.reuse, 0x10, RZ ;  /* 0x000000103a287819 */ /* 0x040fe200000006ff */
        /* <DEDUP_REMOVED lines=8> */
[----:B------:R-:W-:Y:S01]  /*6950*/  FMUL R14, R38, R18 ;  /* 0x00000012260e7220 */ /* 0x000fe20000400000 */
[----:B------:R-:W-:Y:S01]  /*6960*/  FFMA R12, R41, R40, R12 ;  /* 0x00000028290c7223 */ /* 0x000fe2000000000c */
[----:B------:R-:W-:Y:S01]  /*6970*/  LOP3.LUT R40, R59, 0xffff0000, RZ, 0xc0, !PT ;  /* 0xffff00003b287812 */ /* 0x000fe200078ec0ff */
[C---:B------:R-:W-:Y:S01]  /*6980*/  FFMA R13, R41.reuse, R42, R13 ;  /* 0x0000002a290d7223 */ /* 0x040fe2000000000d */
[----:B------:R-:W-:Y:S01]  /*6990*/  LOP3.LUT R42, R64, 0xffff0000, RZ, 0xc0, !PT ;  /* 0xffff0000402a7812 */ /* 0x000fe200078ec0ff */
[----:B------:R-:W-:Y:S01]  /*69a0*/  FMUL R19, R38, R19 ;  /* 0x0000001326137220 */ /* 0x000fe20000400000 */
[----:B------:R-:W-:Y:S01]  /*69b0*/  FFMA R14, R41, R43, R14 ;  /* 0x0000002b290e7223 */ /* 0x000fe2000000000e */
[----:B------:R-:W-:Y:S01]  /*69c0*/  SHF.L.U32 R43, R64, 0x10, RZ ;  /* 0x00000010402b7819 */ /* 0x000fe200000006ff */
[C---:B------:R-:W-:Y:S01]  /*69d0*/  FMUL R16, R38.reuse, R20 ;  /* 0x0000001426107220 */ /* 0x040fe20000400000 */
        /* <DEDUP_REMOVED lines=19> */
[----:B------:R1:W-:Y:S01]  /*6b10*/  STSM.16.M88.4 [R98+0x400], R52 ;  /* 0x0004003462007844 */ /* 0x0003e20000000200 */
[C---:B------:R-:W-:Y:S01]  /*6b20*/  FMUL R22, R38.reuse, R26 ;  /* 0x0000001a26167220 */ /* 0x040fe20000400000 */
[----:B------:R-:W-:Y:S01]  /*6b30*/  FMUL R27, R38, R27 ;  /* 0x0000001b261b7220 */ /* 0x000fe20000400000 */
[----:B------:R-:W-:Y:S01]  /*6b40*/  FFMA R20, R41, R43, R20 ;  /* 0x0000002b29147223 */ /* 0x000fe20000000014 */
[----:B------:R-:W-:Y:S01]  /*6b50*/  SHF.L.U32 R43, R73, 0x10, RZ ;  /* 0x00000010492b7819 */ /* 0x000fe200000006ff */
[C---:B------:R-:W-:Y:S01]  /*6b60*/  FFMA R21, R41.reuse, R40, R21 ;  /* 0x0000002829157223 */ /* 0x040fe20000000015 */
[C---:B------:R-:W-:Y:S02]  /*6b70*/  SHF.L.U32 R40, R72.reuse, 0x10, RZ ;  /* 0x0000001048287819 */ /* 0x040fe400000006ff */
[----:B------:R1:W-:Y:S01]  /*6b80*/  STSM.16.M88.4 [R97+0x400], R68 ;  /* 0x0004004461007844 */ /* 0x0003e20000000200 */
[----:B------:R-:W-:Y:S01]  /*6b90*/  FFMA R22, R41, R45, R22 ;  /* 0x0000002d29167223 */ /* 0x000fe20000000016 */
[----:B------:R-:W-:Y:S01]  /*6ba0*/  SHF.L.U32 R45, R75, 0x10, RZ ;  /* 0x000000104b2d7819 */ /* 0x000fe200000006ff */
[C---:B------:R-:W-:Y:S01]  /*6bb0*/  FFMA R27, R41.reuse, R42, R27 ;  /* 0x0000002a291b7223 */ /* 0x040fe2000000001b */
[----:B------:R-:W-:Y:S01]  /*6bc0*/  LOP3.LUT R42, R72, 0xffff0000, RZ, 0xc0, !PT ;  /* 0xffff0000482a7812 */ /* 0x000fe200078ec0ff */
[C---:B------:R-:W-:Y:S01]  /*6bd0*/  FMUL R24, R38.reuse, R28 ;  /* 0x0000001c26187220 */ /* 0x040fe20000400000 */
[C---:B------:R-:W-:Y:S01]  /*6be0*/  FMUL R25, R38.reuse, R29 ;  /* 0x0000001d26197220 */ /* 0x040fe20000400000 */
[C---:B------:R-:W-:Y:S01]  /*6bf0*/  FMUL R26, R38.reuse, R30 ;  /* 0x0000001e261a7220 */ /* 0x040fe20000400000 */
[----:B------:R-:W-:Y:S01]  /*6c00*/  FMUL R31, R38, R31 ;  /* 0x0000001f261f7220 */ /* 0x000fe20000400000 */
[----:B------:R-:W-:Y:S01]  /*6c10*/  FFMA R24, R41, R40, R24 ;  /* 0x0000002829187223 */ /* 0x000fe20000000018 */
[----:B------:R-:W-:Y:S01]  /*6c20*/  LOP3.LUT R40, R73, 0xffff0000, RZ, 0xc0, !PT ;  /* 0xffff000049287812 */ /* 0x000fe200078ec0ff */
[C---:B------:R-:W-:Y:S01]  /*6c30*/  FFMA R25, R41.reuse, R42, R25 ;  /* 0x0000002a29197223 */ /* 0x040fe20000000019 */
[C---:B------:R-:W-:Y:S01]  /*6c40*/  FFMA R26, R41.reuse, R43, R26 ;  /* 0x0000002b291a7223 */ /* 0x040fe2000000001a */
[----:B------:R-:W-:Y:S01]  /*6c50*/  SHF.L.U32 R43, R74, 0x10, RZ ;  /* 0x000000104a2b7819 */ /* 0x000fe200000006ff */
[----:B------:R-:W-:Y:S01]  /*6c60*/  FMUL R28, R38, R32 ;  /* 0x00000020261c7220 */ /* 0x000fe20000400000 */
[----:B------:R-:W-:Y:S01]  /*6c70*/  LOP3.LUT R42, R74, 0xffff0000, RZ, 0xc0, !PT ;  /* 0xffff00004a2a7812 */ /* 0x000fe200078ec0ff */
[----:B------:R-:W-:Y:S01]  /*6c80*/  FFMA R31, R41, R40, R31 ;  /* 0x00000028291f7223 */ /* 0x000fe2000000001f */
[C---:B------:R-:W-:Y:S01]  /*6c90*/  FMUL R29, R38.reuse, R33 ;  /* 0x00000021261d7220 */ /* 0x040fe20000400000 */
[C---:B------:R-:W-:Y:S01]  /*6ca0*/  FMUL R30, R38.reuse, R34 ;  /* 0x00000022261e7220 */ /* 0x040fe20000400000 */
[----:B------:R-:W-:Y:S01]  /*6cb0*/  LOP3.LUT R40, R75, 0xffff0000, RZ, 0xc0, !PT ;  /* 0xffff00004b287812 */ /* 0x000fe200078ec0ff */
[----:B------:R-:W-:Y:S01]  /*6cc0*/  FMUL R35, R38, R35 ;  /* 0x0000002326237220 */ /* 0x000fe20000400000 */
[C---:B------:R-:W-:Y:S01]  /*6cd0*/  FFMA R28, R41.reuse, R43, R28 ;  /* 0x0000002b291c7223 */ /* 0x040fe2000000001c */
[C---:B------:R-:W-:Y:S01]  /*6ce0*/  FFMA R29, R41.reuse, R42, R29 ;  /* 0x0000002a291d7223 */ /* 0x040fe2000000001d */
[C---:B------:R-:W-:Y:S01]  /*6cf0*/  FFMA R30, R41.reuse, R45, R30 ;  /* 0x0000002d291e7223 */ /* 0x040fe2000000001e */
[----:B------:R-:W-:Y:S01]  /*6d00*/  FFMA R35, R41, R40, R35 ;  /* 0x0000002829237223 */ /* 0x000fe20000000023 */
[----:B------:R-:W-:Y:S02]  /*6d10*/  F2FP.BF16.F32.PACK_AB R106, R21, R20 ;  /* 0x00000014156a723e */ /* 0x000fe400000010ff */
[----:B------:R-:W-:Y:S02]  /*6d20*/  F2FP.BF16.F32.PACK_AB R107, R27, R22 ;  /* 0x000000161b6b723e */ /* 0x000fe400000010ff */
[----:B------:R-:W-:Y:S02]  /*6d30*/  F2FP.BF16.F32.PACK_AB R108, R25, R24 ;  /* 0x00000018196c723e */ /* 0x000fe400000010ff */
[----:B------:R-:W-:Y:S01]  /*6d40*/  F2FP.BF16.F32.PACK_AB R109, R31, R26 ;  /* 0x0000001a1f6d723e */ /* 0x000fe200000010ff */
[----:B------:R1:W-:Y:S01]  /*6d50*/  STSM.16.M88.4 [R100], R104 ;  /* 0x0000006864007844 */ /* 0x0003e20000000200 */
[----:B------:R-:W-:Y:S02]  /*6d60*/  F2FP.BF16.F32.PACK_AB R110, R29, R28 ;  /* 0x0000001c1d6e723e */ /* 0x000fe400000010ff */
[----:B------:R-:W-:Y:S05]  /*6d70*/  F2FP.BF16.F32.PACK_AB R111, R35, R30 ;  /* 0x0000001e236f723e */ /* 0x000fea00000010ff */
[----:B------:R1:W-:Y:S01]  /*6d80*/  STSM.16.M88.4 [R101], R108 ;  /* 0x0000006c65007844 */ /* 0x0003e20000000200 */
[----:B------:R-:W-:Y:S01]  /*6d90*/  @!PT LDS RZ, [RZ] ;  /* 0x00000000fffff984 */ /* 0x000fe20000000800 */
[----:B------:R-:W-:Y:S01]  /*6da0*/  @!PT LDS RZ, [RZ] ;  /* 0x00000000fffff984 */ /* 0x000fe20000000800 */
[----:B------:R-:W-:Y:S01]  /*6db0*/  @!PT LDS RZ, [RZ] ;  /* 0x00000000fffff984 */ /* 0x000fe20000000800 */
[----:B------:R-:W-:Y:S01]  /*6dc0*/  @!PT LDS RZ, [RZ] ;  /* 0x00000000fffff984 */ /* 0x000fe20000000800 */
[----:B------:R2:W-:Y:S07]  /*6dd0*/  MEMBAR.ALL.CTA ;  /* 0x0000000000007992 */ /* 0x0005ee0000008000 */
[----:B--2---:R-:W2:Y:S02]  /*6de0*/  FENCE.VIEW.ASYNC.S ;  /* 0x00000000000073c6 */ /* 0x004ea40000000000 */
[----:B--2---:R-:W-:Y:S06]  /*6df0*/  BAR.SYNC.DEFER_BLOCKING 0x1, 0x80 ;  /* 0x0042000000007b1d */ /* 0x004fec0000010000 */
[----:B------:R-:W-:Y:S05]  /*6e00*/  @P0 BRA `(.L_x_104) ;  /* 0x0000000000280947 */ /* 0x000fea0003800000 */
[----:B------:R-:W2:Y:S01]  /*6e10*/  LDCU.64 UR6, c[0x0][0x348] ;  /* 0x00006900ff0677ac */ /* 0x000ea20008000a00 */
[----:B------:R-:W-:Y:S01]  /*6e20*/  UIADD3 UR4, UPT, UPT, UR44, 0x400, URZ ;  /* 0x000004002c047890 */ /* 0x000fe2000fffe0ff */
[----:B------:R-:W-:Y:S05]  /*6e30*/  UMOV UR51, UR36 ;  /* 0x0000002400337c82 */ /* 0x000fea0008000000 */
[----:B------:R-:W-:Y:S04]  /*6e40*/  MOV R85, UR4 ;  /* 0x0000000400557c02 */ /* 0x000fe80008000f00 */
[----:B------:R-:W-:Y:S01]  /*6e50*/  R2UR UR48, R85 ;  /* 0x00000000553072ca */ /* 0x000fe200000e0000 */
[----:B--2---:R-:W-:Y:S04]  /*6e60*/  UIADD3 UR4, UP0, UPT, UR6, 0x680, URZ ;  /* 0x0000068006047890 */ /* 0x004fe8000ff1e0ff */
[----:B------:R-:W-:Y:S09]  /*6e70*/  UIADD3.X UR5, UPT, UPT, URZ, UR7, URZ, UP0, !UPT ;  /* 0x00000007ff057290 */ /* 0x000ff200087fe4ff */
[----:B------:R2:W-:Y:S01]  /*6e80*/  UTMASTG.3D [UR48], [UR4] ;  /* 0x00000030040073b5 */ /* 0x0005e20008010000 */
[----:B------:R0:W-:Y:S01]  /*6e90*/  UTMACMDFLUSH ;  /* 0x00000000000079b7 */ /* 0x0001e20000000000 */
[----:B--2---:R-:W-:Y:S04]  /*6ea0*/  DEPBAR.LE SB0, 0x1 ;  /* 0x000080400000791a */ /* 0x004fe80000000000 */
.L_x_104:
[----:B------:R-:W-:Y:S05]  /*6eb0*/  BSYNC.RECONVERGENT B0 ;  /* 0x0000000000007941 */ /* 0x000fea0003800200 */
.L_x_103:
[----:B------:R-:W-:Y:S01]  /*6ec0*/  BAR.SYNC.DEFER_BLOCKING 0x1, 0x80 ;  /* 0x0042000000007b1d */ /* 0x000fe20000010000 */
[----:B------:R-:W-:Y:S01]  /*6ed0*/  ISETP.NE.AND P1, PT, R96, RZ, PT ;  /* 0x000000ff6000720c */ /* 0x000fe20003f25270 */
[----:B------:R-:W-:Y:S01]  /*6ee0*/  UISETP.NE.AND UP0, UPT, UR52, URZ, UPT ;  /* 0x000000ff3400728c */ /* 0x000fe2000bf05270 */
[----:B------:R-:W-:Y:S11]  /*6ef0*/  LEA R3, R46, UR44, 0x3 ;  /* 0x0000002c2e037c11 */ /* 0x000ff6000f8e18ff */
[----:B------:R-:W-:Y:S01]  /*6f00*/  @P1 SHF.L.U32 R2, R90, 0x1f, RZ ;  /* 0x0000001f5a021819 */ /* 0x000fe200000006ff */
[----:B------:R-:W-:Y:S06]  /*6f10*/  BRA.U !UP0, `(.L_x_105) ;  /* 0x0000000108247547 */ /* 0x000fec000b800000 */
[----:B------:R-:W-:Y:S01]  /*6f20*/  IMAD.U32 R5, RZ, RZ, UR46 ;  /* 0x0000002eff057e24 */ /* 0x000fe2000f8e00ff */
[----:B------:R-:W-:Y:S01]  /*6f30*/  MOV R0, UR47 ;  /* 0x0000002f00007c02 */ /* 0x000fe20008000f00 */
[----:B------:R-:W-:Y:S03]  /*6f40*/  UIADD3 UR4, UPT, UPT, UR46, 0x1, URZ ;  /* 0x000000012e047890 */ /* 0x000fe6000fffe0ff */
[----:B------:R-:W-:Y:S01]  /*6f50*/  @P1 LEA R5, R5, UR44, 0x3 ;  /* 0x0000002c05051c11 */ /* 0x000fe2000f8e18ff */
[----:B------:R-:W-:Y:S04]  /*6f60*/  UISETP.NE.AND UP0, UPT, UR4, 0x4, UPT ;  /* 0x000000040400788c */ /* 0x000fe8000bf05270 */
[----:B------:R-:W-:Y:S01]  /*6f70*/  @P1 VIADD R5, R5, 0x40 ;  /* 0x0000004005051836 */ /* 0x000fe20000000000 */
[----:B------:R-:W-:Y:S04]  /*6f80*/  USEL UR46, UR4, URZ, UP0 ;  /* 0x000000ff042e7287 */ /* 0x000fe80008000000 */
[----:B------:R-:W-:Y:S04]  /*6f90*/  @P1 PRMT R0, R0, 0x654, R5 ;  /* 0x0000065400001816 */ /* 0x000fe80000000005 */
[----:B------:R2:W-:Y:S04]  /*6fa0*/  @P1 SYNCS.ARRIVE.TRANS64.RED.A1T0 RZ, [R0+URZ], RZ ;  /* 0x000000ff00ff19a7 */ /* 0x0005e800081004ff */
.L_x_105:
[----:B------:R-:W3:Y:S01]  /*6fb0*/  @P1 SYNCS.PHASECHK.TRANS64.TRYWAIT P0, [R3+URZ+0x20], R2 ;  /* 0x00002002030015a7 */ /* 0x000ee200080011ff */
[----:B------:R-:W-:Y:S01]  /*6fc0*/  BSSY B1, `(.L_x_106) ;  /* 0x0000017000017945 */ /* 0x000fe20003800000 */
[----:B---3--:R-:W-:Y:S03]  /*6fd0*/  @P1 SEL R60, RZ, 0x1, !P0 ;  /* 0x00000001ff3c1807 */ /* 0x008fe60004000000 */
[----:B------:R-:W-:Y:S05]  /*6fe0*/  @!P1 BRA `(.L_x_107) ;  /* 0x0000000000509947 */ /* 0x000fea0003800000 */
[----:B------:R-:W-:Y:S01]  /*6ff0*/  ISETP.NE.AND P1, PT, R61, RZ, PT ;  /* 0x000000ff3d00720c */ /* 0x000fe20003f25270 */
[----:B------:R-:W-:Y:S01]  /*7000*/  BSSY B0, `(.L_x_108) ;  /* 0x000000a000007945 */ /* 0x000fe20003800000 */
[----:B------:R-:W-:Y:S11]  /*7010*/  ISETP.NE.AND P0, PT, R60, RZ, PT ;  /* 0x000000ff3c00720c */ /* 0x000ff60003f05270 */
[----:B------:R-:W-:Y:S04]  /*7020*/  @P1 IMAD R5, R46, 0x2000, R47 ;  /* 0x000020002e051824 */ /* 0x000fe800078e022f */
[----:B------:R-:W-:Y:S05]  /*7030*/  @P1 VIADD R4, R5, UR44 ;  /* 0x0000002c05041c36 */ /* 0x000fea0008000000 */
[----:B------:R-:W-:Y:S01]  /*7040*/  @P1 IADD3 R2, PT, PT, R62, R4, RZ ;  /* 0x000000043e021210 */ /* 0x000fe20007ffe0ff */
[----:B------:R-:W-:Y:S01]  /*7050*/  @P1 IMAD.IADD R4, R91, 0x1, R4 ;  /* 0x000000015b041824 */ /* 0x000fe200078e0204 */
[----:B------:R-:W-:Y:S06]  /*7060*/  @P0 BRA `(.L_x_109) ;  /* 0x00000000000c0947 */ /* 0x000fec0003800000 */
[----:B--2---:R-:W-:Y:S04]  /*7070*/  SHF.L.U32 R0, R90, 0x1f, RZ ;  /* 0x0000001f5a007819 */ /* 0x004fe800000006ff */
[----:B------:R-:W2:Y:S02]  /*7080*/  SYNCS.PHASECHK.TRANS64.TRYWAIT P0, [R3+URZ+0x20], R0 ;  /* 0x00002000030075a7 */ /* 0x000ea400080011ff */
[----:B--2---:R-:W-:Y:S05]  /*7090*/  @!P0 BRA `(.L_x_110) ;  /* 0x0000003000588947 */ /* 0x004fea0003800000 */
.L_x_109:
[----:B------:R-:W-:Y:S05]  /*70a0*/  BSYNC B0 ;  /* 0x0000000000007941 */ /* 0x000fea0003800000 */
.L_x_108:
[----:B------:R-:W-:Y:S02]  /*70b0*/  ISETP.NE.AND P0, PT, R61, RZ, PT ;  /* 0x000000ff3d00720c */ /* 0x000fe40003f05270 */
[----:B------:R-:W-:Y:S11]  /*70c0*/  IADD3 R46, PT, PT, R46, 0x1, RZ ;  /* 0x000000012e2e7810 */ /* 0x000ff60007ffe0ff */
[----:B--2---:R-:W-:Y:S01]  /*70d0*/  @P0 IMAD.IADD R0, R91, 0x1, R2 ;  /* 0x000000015b000824 */ /* 0x004fe200078e0202 */
[----:B------:R-:W-:Y:S05]  /*70e0*/  @P0 WARPSYNC.ALL ;  /* 0x0000000000000948 */ /* 0x000fea0003800000 */
[----:B------:R3:W4:Y:S04]  /*70f0*/  @P0 LDSM.16.M88.4 R48, [R5+UR44+0x400] ;  /* 0x0004002c0530083b */ /* 0x0007280008000200 */
[----:B------:R3:W2:Y:S04]  /*7100*/  @P0 LDSM.16.M88.4 R56, [R4+0x400] ;  /* 0x000400000438083b */ /* 0x0006a80000000200 */
[----:B------:R3:W1:Y:S04]  /*7110*/  @P0 LDSM.16.M88.4 R64, [R2+0x400] ;  /* 0x000400000240083b */ /* 0x0006680000000200 */
[----:B------:R3:W1:Y:S02]  /*7120*/  @P0 LDSM.16.M88.4 R72, [R0+0x400] ;  /* 0x000400000048083b */ /* 0x0006640000000200 */
.L_x_107:
[----:B------:R-:W-:Y:S05]  /*7130*/  BSYNC B1 ;  /* 0x0000000000017941 */ /* 0x000fea0003800000 */
.L_x_106:
[----:B------:R-:W-:Y:S05]  /*7140*/  VIADD R3, R39, 0x40 ;  /* 0x0000004027037836 */ /* 0x000fea0000000000 */
[----:B------:R-:W-:Y:S04]  /*7150*/  SHF.R.U32.HI R3, RZ, 0x15, R3 ;  /* 0x00000015ff037819 */ /* 0x000fe80000011603 */
[----:B------:R-:W-:Y:S11]  /*7160*/  LOP3.LUT P0, RZ, R3, 0x3, R82, 0x48, !PT ;  /* 0x0000000303ff7812 */ /* 0x000ff60007804852 */
[----:B------:R-:W-:Y:S02]  /*7170*/  @!UPT UIADD3 URZ, UPT, UPT, URZ, URZ, URZ ;  /* 0x000000fffffff290 */ /* 0x000fe4000fffe0ff */
[----:B------:R-:W-:Y:S05]  /*7180*/  @!P0 BRA `(.L_x_111) ;  /* 0x0000000000408947 */ /* 0x000fea0003800000 */
[----:B------:R-:W5:Y:S01]  /*7190*/  LDCU.64 UR8, c[0x4][0x70] ;  /* 0x01000e00ff0877ac */ /* 0x000f620008000a00 */
[----:B------:R-:W-:Y:S01]  /*71a0*/  MOV R3, 0x0 ;  /* 0x0000000000037802 */ /* 0x000fe20000000f00 */
[----:B------:R-:W-:Y:S02]  /*71b0*/  HFMA2 R12, -RZ, RZ, 0, 5.9604644775390625e-08 ;  /* 0x00000001ff0c7431 */ /* 0x000fe400000001ff */
[----:B------:R-:W-:Y:S02]  /*71c0*/  IMAD.MOV.U32 R8, RZ, RZ, 0x192 ;  /* 0x00000192ff087424 */ /* 0x000fe400078e00ff */
[----:B------:R-:W-:Y:S01]  /*71d0*/  IMAD.MOV.U32 R13, RZ, RZ, RZ ;  /* 0x000000ffff0d7224 */ /* 0x000fe200078e00ff */
[----:B------:R-:W2:Y:S01]  /*71e0*/  LDCU.64 UR6, c[0x4][0x78] ;  /* 0x01000f00ff0677ac */ /* 0x000ea20008000a00 */
[----:B---3--:R-:W3:Y:S01]  /*71f0*/  LDC.64 R2, c[0x4][R3] ;  /* 0x0100000003027b82 */ /* 0x008ee20000000a00 */
[----:B------:R-:W4:Y:S01]  /*7200*/  LDCU.64 UR4, c[0x4][0x10] ;  /* 0x01000200ff0477ac */ /* 0x000f220008000a00 */
[----:B-----5:R-:W-:Y:S01]  /*7210*/  MOV R5, UR9 ;  /* 0x0000000900057c02 */ /* 0x020fe20008000f00 */
[----:B------:R-:W-:Y:S01]  /*7220*/  IMAD.U32 R4, RZ, RZ, UR8 ;  /* 0x00000008ff047e24 */ /* 0x000fe2000f8e00ff */
[----:B--2---:R-:W-:Y:S01]  /*7230*/  MOV R7, UR7 ;  /* 0x0000000700077c02 */ /* 0x004fe20008000f00 */
[----:B------:R-:W-:Y:S01]  /*7240*/  IMAD.U32 R6, RZ, RZ, UR6 ;  /* 0x00000006ff067e24 */ /* 0x000fe2000f8e00ff */
[----:B----4-:R-:W-:Y:S01]  /*7250*/  MOV R11, UR5 ;  /* 0x00000005000b7c02 */ /* 0x010fe20008000f00 */
[----:B------:R-:W-:Y:S02]  /*7260*/  IMAD.U32 R10, RZ, RZ, UR4 ;  /* 0x00000004ff0a7e24 */ /* 0x000fe4000f8e00ff */
[----:B------:R-:W-:Y:S07]  /*7270*/  LEPC R20, `(.L_x_111) ;  /* 0x000000001014794e */ /* 0x000fee0000000000 */
[----:B-1-3--:R-:W-:Y:S05]  /*7280*/  CALL.ABS.NOINC R2 ;  /* 0x0000000002007343 */ /* 0x00afea0003c00000 */
.L_x_111:
[C---:B----4-:R-:W-:Y:S01]  /*7290*/  SHF.L.U32 R40, R48.reuse, 0x10, RZ ;  /* 0x0000001030287819 */ /* 0x050fe200000006ff */
[----:B------:R-:W-:Y:S05]  /*72a0*/  WARPSYNC.ALL ;  /* 0x0000000000007948 */ /* 0x000fea0003800000 */
[----:B------:R-:W-:Y:S01]  /*72b0*/  R2UR UR4, R39 ;  /* 0x00000000270472ca */ /* 0x000fe200000e0000 */
[----:B------:R-:W-:Y:S01]  /*72c0*/  BSSY.RECONVERGENT B0, `(.L_x_112) ;  /* 0x0000090000007945 */ /* 0x000fe20003800200 */
[----:B------:R-:W-:Y:S02]  /*72d0*/  LOP3.LUT R43, R48, 0xffff0000, RZ, 0xc0, !PT ;  /* 0xffff0000302b7812 */ /* 0x000fe400078ec0ff */
[----:B------:R-:W-:Y:S02]  /*72e0*/  LOP3.LUT R42, R49, 0xffff0000, RZ, 0xc0, !PT ;  /* 0xffff0000312a7812 */ /* 0x000fe400078ec0ff */
[----:B------:R-:W-:Y:S02]  /*72f0*/  SHF.L.U32 R45, R51, 0x10, RZ ;  /* 0x00000010332d7819 */ /* 0x000fe400000006ff */
[----:B------:R-:W-:Y:S02]  /*7300*/  ISETP.NE.AND P6, PT, R96, RZ, PT ;  /* 0x000000ff6000720c */ /* 0x000fe40003fc5270 */
[----:B-1----:R-:W-:Y:S02]  /*7310*/  MOV R52, UR46 ;  /* 0x0000002e00347c02 */ /* 0x002fe40008000f00 */
[----:B------:R-:W-:Y:S01]  /*7320*/  MOV R63, UR47 ;  /* 0x0000002f003f7c02 */ /* 0x000fe20008000f00 */
[----:B---3--:R-:W2:Y:S01]  /*7330*/  LDTM.16dp256bit.x8 R4, tmem[UR4+0x40] ;  /* 0x00004004000479ee */ /* 0x008ea200081a0000 */
[----:B------:R-:W-:Y:S02]  /*7340*/  LOP3.LUT R44, R75, 0xffff0000, RZ, 0xc0, !PT ;  /* 0xffff00004b2c7812 */ /* 0x000fe400078ec0ff */
[----:B------:R-:W-:Y:S02]  /*7350*/  ISETP.NE.AND P0, PT, R93, RZ, PT ;  /* 0x000000ff5d00720c */ /* 0x000fe40003f05270 */
[----:B------:R-:W-:Y:S03]  /*7360*/  LEA R102, R46, UR44, 0x3 ;  /* 0x0000002c2e667c11 */ /* 0x000fe6000f8e18ff */
[----:B------:R-:W-:Y:S02]  /*7370*/  @P6 LEA R52, R52, UR44, 0x3 ;  /* 0x0000002c34346c11 */ /* 0x000fe4000f8e18ff */
[----:B------:R-:W-:Y:S02]  /*7380*/  @P6 SHF.L.U32 R103, R90, 0x1f, RZ ;  /* 0x0000001f5a676819 */ /* 0x000fe400000006ff */
[----:B------:R-:W-:Y:S04]  /*7390*/  @P6 IADD3 R52, PT, PT, R52, 0x40, RZ ;  /* 0x0000004034346810 */ /* 0x000fe80007ffe0ff */
[----:B------:R-:W-:Y:S01]  /*73a0*/  @P6 PRMT R63, R63, 0x654, R52 ;  /* 0x000006543f3f6816 */ /* 0x000fe20000000034 */
[C---:B--2---:R-:W-:Y:S01]  /*73b0*/  FMUL R0, R38.reuse, R4 ;  /* 0x0000000426007220 */ /* 0x044fe20000400000 */
[C---:B------:R-:W-:Y:S01]  /*73c0*/  FMUL R2, R38.reuse, R5 ;  /* 0x0000000526027220 */ /* 0x040fe20000400000 */
[C---:B------:R-:W-:Y:S01]  /*73d0*/  FMUL R3, R38.reuse, R6 ;  /* 0x0000000626037220 */ /* 0x040fe20000400000 */
[----:B------:R-:W-:Y:S01]  /*73e0*/  FMUL R7, R38, R7 ;  /* 0x0000000726077220 */ /* 0x000fe20000400000 */
[----:B------:R-:W-:Y:S01]  /*73f0*/  FFMA R0, R41, R40, R0 ;  /* 0x0000002829007223 */ /* 0x000fe20000000000 */
[----:B------:R-:W-:Y:S01]  /*7400*/  SHF.L.U32 R40, R49, 0x10, RZ ;  /* 0x0000001031287819 */ /* 0x000fe200000006ff */
[C---:B------:R-:W-:Y:S01]  /*7410*/  FFMA R2, R41.reuse, R43, R2 ;  /* 0x0000002b29027223 */ /* 0x040fe20000000002 */
[----:B------:R-:W-:Y:S01]  /*7420*/  SHF.L.U32 R43, R50, 0x10, RZ ;  /* 0x00000010322b7819 */ /* 0x000fe200000006ff */
[C---:B------:R-:W-:Y:S01]  /*7430*/  FMUL R4, R38.reuse, R8 ;  /* 0x0000000826047220 */ /* 0x040fe20000400000 */
[----:B------:R-:W-:Y:S01]  /*7440*/  FMUL R5, R38, R9 ;  /* 0x0000000926057220 */ /* 0x000fe20000400000 */
[C---:B------:R-:W-:Y:S01]  /*7450*/  FFMA R3, R41.reuse, R40, R3 ;  /* 0x0000002829037223 */ /* 0x040fe20000000003 */
[----:B------:R-:W-:Y:S01]  /*7460*/  LOP3.LUT R40, R50, 0xffff0000, RZ, 0xc0, !PT ;  /* 0xffff000032287812 */ /* 0x000fe200078ec0ff */
[----:B------:R-:W-:Y:S01]  /*7470*/  FFMA R7, R41, R42, R7 ;  /* 0x0000002a29077223 */ /* 0x000fe20000000007 */
[----:B------:R-:W-:Y:S01]  /*7480*/  LOP3.LUT R42, R51, 0xffff0000, RZ, 0xc0, !PT ;  /* 0xffff0000332a7812 */ /* 0x000fe200078ec0ff */
[----:B------:R-:W-:Y:S01]  /*7490*/  FMUL R6, R38, R10 ;  /* 0x0000000a26067220 */ /* 0x000fe20000400000 */
[----:B------:R-:W-:Y:S01]  /*74a0*/  F2FP.BF16.F32.PACK_AB R52, R2, R0 ;  /* 0x000000000234723e */ /* 0x000fe200000010ff */
[----:B------:R-:W-:Y:S01]  /*74b0*/  FMUL R11, R38, R11 ;  /* 0x0000000b260b7220 */ /* 0x000fe20000400000 */
[----:B------:R-:W-:Y:S01]  /*74c0*/  F2FP.BF16.F32.PACK_AB R53, R7, R3 ;  /* 0x000000030735723e */ /* 0x000fe200000010ff */
        /* <DEDUP_REMOVED lines=52> */
[----:B------:R1:W-:Y:S01]  /*7810*/  STSM.16.M88.4 [R98+0x2400], R52 ;  /* 0x0024003462007844 */ /* 0x0003e20000000200 */
[----:B------:R-:W-:Y:S01]  /*7820*/  F2FP.BF16.F32.PACK_AB R105, R23, R18 ;  /* 0x000000121769723e */ /* 0x000fe200000010ff */
[C---:B------:R-:W-:Y:S01]  /*7830*/  FMUL R21, R38.reuse, R25 ;  /* 0x0000001926157220 */ /* 0x040fe20000400000 */
[----:B------:R-:W-:Y:S01]  /*7840*/  FMUL R22, R38, R26 ;  /* 0x0000001a26167220 */ /* 0x000fe20000400000 */
[----:B------:R-:W-:Y:S01]  /*7850*/  FFMA R20, R41, R40, R20 ;  /* 0x0000002829147223 */ /* 0x000fe20000000014 */
[----:B------:R-:W-:Y:S03]  /*7860*/  LOP3.LUT R40, R67, 0xffff0000, RZ, 0xc0, !PT ;  /* 0xffff000043287812 */ /* 0x000fe600078ec0ff */
[----:B------:R1:W-:Y:S01]  /*7870*/  STSM.16.M88.4 [R97+0x2400], R68 ;  /* 0x0024004461007844 */ /* 0x0003e20000000200 */
[C---:B------:R-:W-:Y:S01]  /*7880*/  FFMA R21, R41.reuse, R42, R21 ;  /* 0x0000002a29157223 */ /* 0x040fe20000000015 */
[C---:B------:R-:W-:Y:S01]  /*7890*/  LOP3.LUT R42, R72.reuse, 0xffff0000, RZ, 0xc0, !PT ;  /* 0xffff0000482a7812 */ /* 0x040fe200078ec0ff */
[C---:B------:R-:W-:Y:S01]  /*78a0*/  FFMA R22, R41.reuse, R43, R22 ;  /* 0x0000002b29167223 */ /* 0x040fe20000000016 */
[----:B------:R-:W-:Y:S01]  /*78b0*/  SHF.L.U32 R43, R72, 0x10, RZ ;  /* 0x00000010482b7819 */ /* 0x000fe200000006ff */
[C---:B------:R-:W-:Y:S01]  /*78c0*/  FMUL R27, R38.reuse, R27 ;  /* 0x0000001b261b7220 */ /* 0x040fe20000400000 */
[C---:B------:R-:W-:Y:S01]  /*78d0*/  FMUL R24, R38.reuse, R28 ;  /* 0x0000001c26187220 */ /* 0x040fe20000400000 */
[C---:B------:R-:W-:Y:S01]  /*78e0*/  FMUL R25, R38.reuse, R29 ;  /* 0x0000001d26197220 */ /* 0x040fe20000400000 */
[C---:B------:R-:W-:Y:S01]  /*78f0*/  FMUL R26, R38.reuse, R30 ;  /* 0x0000001e261a7220 */ /* 0x040fe20000400000 */
[C---:B------:R-:W-:Y:S01]  /*7900*/  FFMA R27, R41.reuse, R40, R27 ;  /* 0x00000028291b7223 */ /* 0x040fe2000000001b */
[----:B------:R-:W-:Y:S01]  /*7910*/  FFMA R24, R41, R43, R24 ;  /* 0x0000002b29187223 */ /* 0x000fe20000000018 */
[----:B------:R-:W-:Y:S01]  /*7920*/  LOP3.LUT R40, R73, 0xffff0000, RZ, 0xc0, !PT ;  /* 0xffff000049287812 */ /* 0x000fe200078ec0ff */
[C---:B------:R-:W-:Y:S01]  /*7930*/  FFMA R25, R41.reuse, R42, R25 ;  /* 0x0000002a29197223 */ /* 0x040fe20000000019 */
[----:B------:R-:W-:Y:S01]  /*7940*/  FMUL R31, R38, R31 ;  /* 0x0000001f261f7220 */ /* 0x000fe20000400000 */
[----:B------:R-:W-:Y:S01]  /*7950*/  SHF.L.U32 R43, R74, 0x10, RZ ;  /* 0x000000104a2b7819 */ /* 0x000fe200000006ff */
[----:B------:R-:W-:Y:S01]  /*7960*/  FFMA R26, R41, R45, R26 ;  /* 0x0000002d291a7223 */ /* 0x000fe2000000001a */
[----:B------:R-:W-:Y:S01]  /*7970*/  FMUL R28, R38, R32 ;  /* 0x00000020261c7220 */ /* 0x000fe20000400000 */
[----:B------:R-:W-:Y:S01]  /*7980*/  LOP3.LUT R42, R74, 0xffff0000, RZ, 0xc0, !PT ;  /* 0xffff00004a2a7812 */ /* 0x000fe200078ec0ff */
[C---:B------:R-:W-:Y:S01]  /*7990*/  FMUL R29, R38.reuse, R33 ;  /* 0x00000021261d7220 */ /* 0x040fe20000400000 */
[----:B------:R-:W-:Y:S01]  /*79a0*/  SHF.L.U32 R45, R75, 0x10, RZ ;  /* 0x000000104b2d7819 */ /* 0x000fe200000006ff */
[C---:B------:R-:W-:Y:S01]  /*79b0*/  FMUL R30, R38.reuse, R34 ;  /* 0x00000022261e7220 */ /* 0x040fe20000400000 */
[C---:B------:R-:W-:Y:S01]  /*79c0*/  FFMA R31, R41.reuse, R40, R31 ;  /* 0x00000028291f7223 */ /* 0x040fe2000000001f */
        /* <DEDUP_REMOVED lines=9> */
[----:B------:R1:W-:Y:S01]  /*7a60*/  STSM.16.M88.4 [R100+0x2000], R104 ;  /* 0x0020006864007844 */ /* 0x0003e20000000200 */
[----:B------:R-:W-:Y:S02]  /*7a70*/  F2FP.BF16.F32.PACK_AB R110, R29, R28 ;  /* 0x0000001c1d6e723e */ /* 0x000fe400000010ff */
[----:B------:R-:W-:Y:S05]  /*7a80*/  F2FP.BF16.F32.PACK_AB R111, R35, R30 ;  /* 0x0000001e236f723e */ /* 0x000fea00000010ff */
[----:B------:R1:W-:Y:S01]  /*7a90*/  STSM.16.M88.4 [R101+0x2000], R108 ;  /* 0x0020006c65007844 */ /* 0x0003e20000000200 */
        /* <DEDUP_REMOVED lines=9> */
[----:B------:R-:W-:Y:S02]  /*7b30*/  UIADD3 UR9, UPT, UPT, UR49, 0x40, URZ ;  /* 0x0000004031097890 */ /* 0x000fe4000fffe0ff */
[----:B------:R-:W-:Y:S01]  /*7b40*/  UIADD3 UR8, UPT, UPT, UR44, 0x2400, URZ ;  /* 0x000024002c087890 */ /* 0x000fe2000fffe0ff */
[----:B------:R-:W-:Y:S01]  /*7b50*/  UMOV UR10, UR50 ;  /* 0x00000032000a7c82 */ /* 0x000fe20008000000 */
[----:B------:R-:W-:Y:S01]  /*7b60*/  UMOV UR11, UR36 ;  /* 0x00000024000b7c82 */ /* 0x000fe20008000000 */
[----:B--2---:R-:W-:Y:S04]  /*7b70*/  UIADD3 UR4, UP0, UPT, UR6, 0x680, URZ ;  /* 0x0000068006047890 */ /* 0x004fe8000ff1e0ff */
[----:B------:R-:W-:Y:S09]  /*7b80*/  UIADD3.X UR5, UPT, UPT, URZ, UR7, URZ, UP0, !UPT ;  /* 0x00000007ff057290 */ /* 0x000ff200087fe4ff */
[----:B------:R2:W-:Y:S01]  /*7b90*/  UTMASTG.3D [UR8], [UR4] ;  /* 0x00000008040073b5 */ /* 0x0005e20008010000 */
[----:B------:R0:W-:Y:S01]  /*7ba0*/  UTMACMDFLUSH ;  /* 0x00000000000079b7 */ /* 0x0001e20000000000 */
[----:B--2---:R-:W-:Y:S04]  /*7bb0*/  DEPBAR.LE SB0, 0x1 ;  /* 0x000080400000791a */ /* 0x004fe80000000000 */
.L_x_113:
[----:B------:R-:W-:Y:S05]  /*7bc0*/  BSYNC.RECONVERGENT B0 ;  /* 0x0000000000007941 */ /* 0x000fea0003800200 */
.L_x_112:
[----:B------:R-:W-:Y:S01]  /*7bd0*/  BAR.SYNC.DEFER_BLOCKING 0x1, 0x80 ;  /* 0x0042000000007b1d */ /* 0x000fe20000010000 */
[----:B------:R-:W-:Y:S04]  /*7be0*/  UIADD3 UR4, UPT, UPT, UR46, 0x1, URZ ;  /* 0x000000012e047890 */ /* 0x000fe8000fffe0ff */
[----:B------:R-:W-:Y:S04]  /*7bf0*/  UISETP.NE.AND UP0, UPT, UR4, 0x4, UPT ;  /* 0x000000040400788c */ /* 0x000fe8000bf05270 */
[----:B------:R-:W-:Y:S01]  /*7c00*/  USEL UR45, UR4, URZ, UP0 ;  /* 0x000000ff042d7287 */ /* 0x000fe20008000000 */
[----:B------:R2:W-:Y:S01]  /*7c10*/  @P6 SYNCS.ARRIVE.TRANS64.RED.A1T0 RZ, [R63+URZ], RZ ;  /* 0x000000ff3fff69a7 */ /* 0x0005e200081004ff */
[----:B------:R-:W-:Y:S01]  /*7c20*/  BSSY B1, `(.L_x_114) ;  /* 0x0000018000017945 */ /* 0x000fe20003800000 */
[----:B------:R-:W3:Y:S02]  /*7c30*/  @P6 SYNCS.PHASECHK.TRANS64.TRYWAIT P0, [R102+URZ+0x20], R103 ;  /* 0x00002067660065a7 */ /* 0x000ee400080011ff */
[----:B---3--:R-:W-:Y:S01]  /*7c40*/  @P6 SEL R60, RZ, 0x1, !P0 ;  /* 0x00000001ff3c6807 */ /* 0x008fe20004000000 */
[----:B--2---:R-:W-:Y:S06]  /*7c50*/  @!P6 BRA `(.L_x_115) ;  /* 0x000000000050e947 */ /* 0x004fec0003800000 */
        /* <DEDUP_REMOVED lines=8> */
[----:B------:R-:W-:Y:S04]  /*7ce0*/  SHF.L.U32 R5, R90, 0x1f, RZ ;  /* 0x0000001f5a057819 */ /* 0x000fe800000006ff */
[----:B------:R-:W2:Y:S02]  /*7cf0*/  SYNCS.PHASECHK.TRANS64.TRYWAIT P0, [R102+URZ+0x20], R5 ;  /* 0x00002005660075a7 */ /* 0x000ea400080011ff */
[----:B--2---:R-:W-:Y:S05]  /*7d00*/  @!P0 BRA `(.L_x_118) ;  /* 0x0000002400508947 */ /* 0x004fea0003800000 */
.L_x_117:
[----:B------:R-:W-:Y:S05]  /*7d10*/  BSYNC B0 ;  /* 0x0000000000007941 */ /* 0x000fea0003800000 */
.L_x_116:
[----:B------:R-:W-:Y:S02]  /*7d20*/  ISETP.NE.AND P0, PT, R61, RZ, PT ;  /* 0x000000ff3d00720c */ /* 0x000fe40003f05270 */
[----:B------:R-:W-:Y:S11]  /*7d30*/  IADD3 R46, PT, PT, R46, 0x1, RZ ;  /* 0x000000012e2e7810 */ /* 0x000ff60007ffe0ff */
[----:B------:R-:W-:Y:S01]  /*7d40*/  @P0 IMAD.IADD R4, R91, 0x1, R0 ;  /* 0x000000015b040824 */ /* 0x000fe200078e0200 */
[----:B------:R-:W-:Y:S05]  /*7d50*/  @P0 WARPSYNC.ALL ;  /* 0x0000000000000948 */ /* 0x000fea0003800000 */
[----:B------:R3:W4:Y:S04]  /*7d60*/  @P0 LDSM.16.M88.4 R48, [R3+UR44+0x400] ;  /* 0x0004002c0330083b */ /* 0x0007280008000200 */
[----:B------:R3:W1:Y:S04]  /*7d70*/  @P0 LDSM.16.M88.4 R56, [R2+0x400] ;  /* 0x000400000238083b */ /* 0x0006680000000200 */
[----:B------:R3:W1:Y:S04]  /*7d80*/  @P0 LDSM.16.M88.4 R64, [R0+0x400] ;  /* 0x000400000040083b */ /* 0x0006680000000200 */
[----:B------:R3:W1:Y:S02]  /*7d90*/  @P0 LDSM.16.M88.4 R72, [R4+0x400] ;  /* 0x000400000448083b */ /* 0x0006640000000200 */
.L_x_115:
[----:B------:R-:W-:Y:S05]  /*7da0*/  BSYNC B1 ;  /* 0x0000000000017941 */ /* 0x000fea0003800000 */
.L_x_114:
[----:B---3--:R-:W-:Y:S05]  /*7db0*/  VIADD R3, R39, 0x80 ;  /* 0x0000008027037836 */ /* 0x008fea0000000000 */
[----:B------:R-:W-:Y:S04]  /*7dc0*/  SHF.R.U32.HI R3, RZ, 0x15, R3 ;  /* 0x00000015ff037819 */ /* 0x000fe80000011603 */
[----:B------:R-:W-:Y:S11]  /*7dd0*/  LOP3.LUT P0, RZ, R3, 0x3, R82, 0x48, !PT ;  /* 0x0000000303ff7812 */ /* 0x000ff60007804852 */
[----:B------:R-:W-:Y:S02]  /*7de0*/  @!UPT UIADD3 URZ, UPT, UPT, URZ, URZ, URZ ;  /* 0x000000fffffff290 */ /* 0x000fe4000fffe0ff */
[----:B------:R-:W-:Y:S05]  /*7df0*/  @!P0 BRA `(.L_x_119) ;  /* 0x0000000000408947 */ /* 0x000fea0003800000 */
[----:B------:R-:W2:Y:S01]  /*7e00*/  LDCU.64 UR8, c[0x4][0x70] ;  /* 0x01000e00ff0877ac */ /* 0x000ea20008000a00 */
[----:B------:R-:W-:Y:S01]  /*7e10*/  MOV R3, 0x0 ;  /* 0x0000000000037802 */ /* 0x000fe20000000f00 */
[----:B------:R-:W-:Y:S02]  /*7e20*/  HFMA2 R12, -RZ, RZ, 0, 5.9604644775390625e-08 ;  /* 0x00000001ff0c7431 */ /* 0x000fe400000001ff */
[----:B------:R-:W-:Y:S02]  /*7e30*/  IMAD.MOV.U32 R8, RZ, RZ, 0x192 ;  /* 0x00000192ff087424 */ /* 0x000fe400078e00ff */
[----:B------:R-:W-:Y:S01]  /*7e40*/  IMAD.MOV.U32 R13, RZ, RZ, RZ ;  /* 0x000000ffff0d7224 */ /* 0x000fe200078e00ff */
[----:B------:R-:W3:Y:S01]  /*7e50*/  LDCU.64 UR6, c[0x4][0x78] ;  /* 0x01000f00ff0677ac */ /* 0x000ee20008000a00 */
[----:B------:R-:W1:Y:S01]  /*7e60*/  LDC.64 R2, c[0x4][R3] ;  /* 0x0100000003027b82 */ /* 0x000e620000000a00 */
[----:B------:R-:W5:Y:S01]  /*7e70*/  LDCU.64 UR4, c[0x4][0x10] ;  /* 0x01000200ff0477ac */ /* 0x000f620008000a00 */
[----:B--2---:R-:W-:Y:S01]  /*7e80*/  MOV R5, UR9 ;  /* 0x0000000900057c02 */ /* 0x004fe20008000f00 */
[----:B------:R-:W-:Y:S01]  /*7e90*/  IMAD.U32 R4, RZ, RZ, UR8 ;  /* 0x00000008ff047e24 */ /* 0x000fe2000f8e00ff */
[----:B---3--:R-:W-:Y:S01]  /*7ea0*/  MOV R7, UR7 ;  /* 0x0000000700077c02 */ /* 0x008fe20008000f00 */
[----:B------:R-:W-:Y:S01]  /*7eb0*/  IMAD.U32 R6, RZ, RZ, UR6 ;  /* 0x00000006ff067e24 */ /* 0x000fe2000f8e00ff */
[----:B-----5:R-:W-:Y:S01]  /*7ec0*/  MOV R11, UR5 ;  /* 0x00000005000b7c02 */ /* 0x020fe20008000f00 */
[----:B------:R-:W-:Y:S02]  /*7ed0*/  IMAD.U32 R10, RZ, RZ, UR4 ;  /* 0x00000004ff0a7e24 */ /* 0x000fe4000f8e00ff */
[----:B------:R-:W-:Y:S07]  /*7ee0*/  LEPC R20, `(.L_x_119) ;  /* 0x000000001014794e */ /* 0x000fee0000000000 */
[----:B-1--4-:R-:W-:Y:S05]  /*7ef0*/  CALL.ABS.NOINC R2 ;  /* 0x0000000002007343 */ /* 0x012fea0003c00000 */
.L_x_119:
        /* <DEDUP_REMOVED lines=10> */
[----:B--2---:R-:W1:Y:S01]  /*7fa0*/  LDTM.16dp256bit.x8 R4, tmem[UR4+0x80] ;  /* 0x00008004000479ee */ /* 0x004e6200081a0000 */
[----:B------:R-:W-:Y:S02]  /*7fb0*/  LOP3.LUT R44, R75, 0xffff0000, RZ, 0xc0, !PT ;  /* 0xffff00004b2c7812 */ /* 0x000fe400078ec0ff */
[----:B------:R-:W-:Y:S02]  /*7fc0*/  ISETP.NE.AND P0, PT, R93, RZ, PT ;  /* 0x000000ff5d00720c */ /* 0x000fe40003f05270 */
[----:B------:R-:W-:Y:S03]  /*7fd0*/  LEA R103, R46, UR44, 0x3 ;  /* 0x0000002c2e677c11 */ /* 0x000fe6000f8e18ff */
[----:B------:R-:W-:Y:S02]  /*7fe0*/  @P6 LEA R52, R52, UR44, 0x3 ;  /* 0x0000002c34346c11 */ /* 0x000fe4000f8e18ff */
[----:B------:R-:W-:Y:S02]  /*7ff0*/  @P6 SHF.L.U32 R102, R90, 0x1f, RZ ;  /* 0x0000001f5a666819 */ /* 0x000fe400000006ff */
[----:B------:R-:W-:Y:S04]  /*8000*/  @P6 IADD3 R52, PT, PT, R52, 0x40, RZ ;  /* 0x0000004034346810 */ /* 0x000fe80007ffe0ff */
[----:B------:R-:W-:Y:S01]  /*8010*/  @P6 PRMT R63, R63, 0x654, R52 ;  /* 0x000006543f3f6816 */ /* 0x000fe20000000034 */
[C---:B-1----:R-:W-:Y:S01]  /*8020*/  FMUL R0, R38.reuse, R4 ;  /* 0x0000000426007220 */ /* 0x042fe20000400000 */
        /* <DEDUP_REMOVED lines=128> */
.L_x_121:
[----:B------:R-:W-:Y:S05]  /*8830*/  BSYNC.RECONVERGENT B0 ;  /* 0x0000000000007941 */ /* 0x000fea0003800200 */
.L_x_120:
        /* <DEDUP_REMOVED lines=20> */
.L_x_125:
[----:B------:R-:W-:Y:S05]  /*8980*/  BSYNC B0 ;  /* 0x0000000000007941 */ /* 0x000fea0003800000 */
.L_x_124:
[----:B------:R-:W-:Y:S11]  /*8990*/  ISETP.NE.AND P0, PT, R61, RZ, PT ;  /* 0x000000ff3d00720c */ /* 0x000ff60003f05270 */
[----:B------:R-:W-:Y:S02]  /*89a0*/  @!UPT UIADD3 URZ, UPT, UPT, URZ, URZ, URZ ;  /* 0x000000fffffff290 */ /* 0x000fe4000fffe0ff */
[----:B--2---:R-:W-:Y:S01]  /*89b0*/  @P0 IADD3 R0, PT, PT, R91, R62, RZ ;  /* 0x0000003e5b000210 */ /* 0x004fe20007ffe0ff */
[----:B------:R-:W-:Y:S05]  /*89c0*/  @P0 WARPSYNC.ALL ;  /* 0x0000000000000948 */ /* 0x000fea0003800000 */
[----:B------:R2:W3:Y:S04]  /*89d0*/  @P0 LDSM.16.M88.4 R48, [R46+UR44+0x400] ;  /* 0x0004002c2e30083b */ /* 0x0004e80008000200 */
[----:B------:R2:W4:Y:S04]  /*89e0*/  @P0 LDSM.16.M88.4 R56, [R2+0x400] ;  /* 0x000400000238083b */ /* 0x0005280000000200 */
[----:B------:R2:W1:Y:S04]  /*89f0*/  @P0 LDSM.16.M88.4 R64, [R62+0x400] ;  /* 0x000400003e40083b */ /* 0x0004680000000200 */
[----:B------:R2:W1:Y:S02]  /*8a00*/  @P0 LDSM.16.M88.4 R72, [R0+0x400] ;  /* 0x000400000048083b */ /* 0x0004640000000200 */
.L_x_123:
[----:B------:R-:W-:Y:S05]  /*8a10*/  BSYNC B1 ;  /* 0x0000000000017941 */ /* 0x000fea0003800000 */
.L_x_122:
        /* <DEDUP_REMOVED lines=10> */
[----:B------:R-:W3:Y:S01]  /*8ac0*/  LDCU.64 UR6, c[0x4][0x78] ;  /* 0x01000f00ff0677ac */ /* 0x000ee20008000a00 */
[----:B--2---:R-:W2:Y:S01]  /*8ad0*/  LDC.64 R2, c[0x4][R3] ;  /* 0x0100000003027b82 */ /* 0x004ea20000000a00 */
[----:B------:R-:W4:Y:S01]  /*8ae0*/  LDCU.64 UR4, c[0x4][0x10] ;  /* 0x01000200ff0477ac */ /* 0x000f220008000a00 */
[----:B-----5:R-:W-:Y:S01]  /*8af0*/  MOV R5, UR9 ;  /* 0x0000000900057c02 */ /* 0x020fe20008000f00 */
[----:B------:R-:W-:Y:S01]  /*8b00*/  IMAD.U32 R4, RZ, RZ, UR8 ;  /* 0x00000008ff047e24 */ /* 0x000fe2000f8e00ff */
[----:B---3--:R-:W-:Y:S01]  /*8b10*/  MOV R7, UR7 ;  /* 0x0000000700077c02 */ /* 0x008fe20008000f00 */
[----:B------:R-:W-:Y:S01]  /*8b20*/  IMAD.U32 R6, RZ, RZ, UR6 ;  /* 0x00000006ff067e24 */ /* 0x000fe2000f8e00ff */
[----:B----4-:R-:W-:Y:S01]  /*8b30*/  MOV R11, UR5 ;  /* 0x00000005000b7c02 */ /* 0x010fe20008000f00 */
[----:B------:R-:W-:Y:S02]  /*8b40*/  IMAD.U32 R10, RZ, RZ, UR4 ;  /* 0x00000004ff0a7e24 */ /* 0x000fe4000f8e00ff */
[----:B------:R-:W-:Y:S07]  /*8b50*/  LEPC R20, `(.L_x_127) ;  /* 0x000000001014794e */ /* 0x000fee0000000000 */
[----:B-12---:R-:W-:Y:S05]  /*8b60*/  CALL.ABS.NOINC R2 ;  /* 0x0000000002007343 */ /* 0x006fea0003c00000 */
.L_x_127:
[----:B------:R-:W-:Y:S01]  /*8b70*/  ISETP.NE.AND P0, PT, R93, RZ, PT ;  /* 0x000000ff5d00720c */ /* 0x000fe20003f05270 */
[----:B------:R-:W-:Y:S05]  /*8b80*/  WARPSYNC.ALL ;  /* 0x0000000000007948 */ /* 0x000fea0003800000 */
[----:B------:R-:W-:Y:S01]  /*8b90*/  R2UR UR4, R39 ;  /* 0x00000000270472ca */ /* 0x000fe200000e0000 */
[----:B------:R-:W-:Y:S01]  /*8ba0*/  BSSY.RECONVERGENT B0, `(.L_x_128) ;  /* 0x000008d000007945 */ /* 0x000fe20003800200 */
[C---:B---3--:R-:W-:Y:S02]  /*8bb0*/  SHF.L.U32 R40, R48.reuse, 0x10, RZ ;  /* 0x0000001030287819 */ /* 0x048fe400000006ff */
[----:B------:R-:W-:Y:S02]  /*8bc0*/  LOP3.LUT R42, R48, 0xffff0000, RZ, 0xc0, !PT ;  /* 0xffff0000302a7812 */ /* 0x000fe400078ec0ff */
[C---:B------:R-:W-:Y:S02]  /*8bd0*/  SHF.L.U32 R43, R49.reuse, 0x10, RZ ;  /* 0x00000010312b7819 */ /* 0x040fe400000006ff */
[----:B------:R-:W-:Y:S02]  /*8be0*/  LOP3.LUT R44, R49, 0xffff0000, RZ, 0xc0, !PT ;  /* 0xffff0000312c7812 */ /* 0x000fe400078ec0ff */
[C---:B------:R-:W-:Y:S02]  /*8bf0*/  SHF.L.U32 R45, R50.reuse, 0x10, RZ ;  /* 0x00000010322d7819 */ /* 0x040fe400000006ff */
[----:B--2---:R-:W-:Y:S01]  /*8c00*/  LOP3.LUT R46, R50, 0xffff0000, RZ, 0xc0, !PT ;  /* 0xffff0000322e7812 */ /* 0x004fe200078ec0ff */
[----:B------:R-:W2:Y:S01]  /*8c10*/  LDTM.16dp256bit.x8 R4, tmem[UR4+0xc0] ;  /* 0x0000c004000479ee */ /* 0x000ea200081a0000 */
[C---:B------:R-:W-:Y:S01]  /*8c20*/  SHF.L.U32 R47, R51.reuse, 0x10, RZ ;  /* 0x00000010332f7819 */ /* 0x040fe200000006ff */
[----:B------:R-:W-:Y:S01]  /*8c30*/  NOP ;  /* 0x0000000000007918 */ /* 0x000fe20000000000 */
[----:B------:R-:W-:Y:S02]  /*8c40*/  LOP3.LUT R49, R51, 0xffff0000, RZ, 0xc0, !PT ;  /* 0xffff000033317812 */ /* 0x000fe400078ec0ff */
[----:B------:R-:W-:Y:S02]  /*8c50*/  R2UR UR5, R99 ;  /* 0x00000000630572ca */ /* 0x000fe400000e0000 */
[C---:B----4-:R-:W-:Y:S02]  /*8c60*/  SHF.L.U32 R48, R56.reuse, 0x10, RZ ;  /* 0x0000001038307819 */ /* 0x050fe400000006ff */
[----:B------:R-:W-:Y:S02]  /*8c70*/  LOP3.LUT R51, R56, 0xffff0000, RZ, 0xc0, !PT ;  /* 0xffff000038337812 */ /* 0x000fe400078ec0ff */
[C---:B------:R-:W-:Y:S02]  /*8c80*/  SHF.L.U32 R50, R57.reuse, 0x10, RZ ;  /* 0x0000001039327819 */ /* 0x040fe400000006ff */
[----:B-1----:R-:W-:Y:S02]  /*8c90*/  LOP3.LUT R52, R57, 0xffff0000, RZ, 0xc0, !PT ;  /* 0xffff000039347812 */ /* 0x002fe400078ec0ff */
[C---:B------:R-:W-:Y:S02]  /*8ca0*/  SHF.L.U32 R53, R58.reuse, 0x10, RZ ;  /* 0x000000103a357819 */ /* 0x040fe400000006ff */
[----:B------:R-:W-:Y:S01]  /*8cb0*/  LOP3.LUT R54, R58, 0xffff0000, RZ, 0xc0, !PT ;  /* 0xffff00003a367812 */ /* 0x000fe200078ec0ff */
[----:B------:R-:W-:Y:S01]  /*8cc0*/  UIADD3 UR4, UPT, UPT, UR5, 0xb0, URZ ;  /* 0x000000b005047890 */ /* 0x000fe2000fffe0ff */
[C---:B------:R-:W-:Y:S02]  /*8cd0*/  SHF.L.U32 R55, R59.reuse, 0x10, RZ ;  /* 0x000000103b377819 */ /* 0x040fe400000006ff */
[----:B------:R-:W-:Y:S01]  /*8ce0*/  LOP3.LUT R56, R59, 0xffff0000, RZ, 0xc0, !PT ;  /* 0xffff00003b387812 */ /* 0x000fe200078ec0ff */
[----:B------:R-:W-:Y:S01]  /*8cf0*/  UPRMT UR4, UR47, 0x654, UR4 ;  /* 0x000006542f047896 */ /* 0x000fe20008000004 */
[----:B------:R-:W-:Y:S01]  /*8d00*/  SHF.L.U32 R57, R64, 0x10, RZ ;  /* 0x0000001040397819 */ /* 0x000fe200000006ff */
[C---:B--2---:R-:W-:Y:S01]  /*8d10*/  FMUL R4, R38.reuse, R4 ;  /* 0x0000000426047220 */ /* 0x044fe20000400000 */
[C---:B------:R-:W-:Y:S01]  /*8d20*/  FMUL R5, R38.reuse, R5 ;  /* 0x0000000526057220 */ /* 0x040fe20000400000 */
[----:B------:R-:W-:Y:S01]  /*8d30*/  FMUL R6, R38, R6 ;  /* 0x0000000626067220 */ /* 0x000fe20000400000 */
[----:B------:R-:W-:Y:S01]  /*8d40*/  LOP3.LUT R58, R64, 0xffff0000, RZ, 0xc0, !PT ;  /* 0xffff0000403a7812 */ /* 0x000fe200078ec0ff */
[C---:B------:R-:W-:Y:S01]  /*8d50*/  FFMA R4, R41.reuse, R40, R4 ;  /* 0x0000002829047223 */ /* 0x040fe20000000004 */
[----:B------:R-:W-:Y:S01]  /*8d60*/  FFMA R5, R41, R42, R5 ;  /* 0x0000002a29057223 */ /* 0x000fe20000000005 */
[----:B------:R-:W-:Y:S01]  /*8d70*/  SHF.L.U32 R59, R65, 0x10, RZ ;  /* 0x00000010413b7819 */ /* 0x000fe200000006ff */
[----:B------:R-:W-:Y:S01]  /*8d80*/  SYNCS.ARRIVE.TRANS64.RED.A1T0 RZ, [UR4], RZ ;  /* 0x000000ffffff79a7 */ /* 0x000fe20008100404 */
[----:B------:R-:W-:Y:S01]  /*8d90*/  FFMA R6, R41, R43, R6 ;  /* 0x0000002b29067223 */ /* 0x000fe20000000006 */
[C---:B------:R-:W-:Y:S01]  /*8da0*/  FMUL R7, R38.reuse, R7 ;  /* 0x0000000726077220 */ /* 0x040fe20000400000 */
[----:B------:R-:W-:Y:S01]  /*8db0*/  LOP3.LUT R60, R65, 0xffff0000, RZ, 0xc0, !PT ;  /* 0xffff0000413c7812 */ /* 0x000fe200078ec0ff */
[C---:B------:R-:W-:Y:S01]  /*8dc0*/  FMUL R8, R38.reuse, R8 ;  /* 0x0000000826087220 */ /* 0x040fe20000400000 */
[----:B------:R-:W-:Y:S01]  /*8dd0*/  F2FP.BF16.F32.PACK_AB R104, R5, R4 ;  /* 0x000000040568723e */ /* 0x000fe200000010ff */
[C---:B------:R-:W-:Y:S01]  /*8de0*/  FFMA R7, R41.reuse, R44, R7 ;  /* 0x0000002c29077223 */ /* 0x040fe20000000007 */
[----:B------:R-:W-:Y:S01]  /*8df0*/  FMUL R9, R38, R9 ;  /* 0x0000000926097220 */ /* 0x000fe20000400000 */
[----:B------:R-:W-:Y:S01]  /*8e00*/  FFMA R8, R41, R45, R8 ;  /* 0x0000002d29087223 */ /* 0x000fe20000000008 */
[----:B------:R-:W-:Y:S01]  /*8e10*/  SHF.L.U32 R61, R66, 0x10, RZ ;  /* 0x00000010423d7819 */ /* 0x000fe200000006ff */
[C---:B------:R-:W-:Y:S01]  /*8e20*/  FMUL R0, R38.reuse, R10 ;  /* 0x0000000a26007220 */ /* 0x040fe20000400000 */
[----:B------:R-:W-:Y:S01]  /*8e30*/  F2FP.BF16.F32.PACK_AB R105, R7, R6 ;  /* 0x000000060769723e */ /* 0x000fe200000010ff */
[C---:B------:R-:W-:Y:S01]  /*8e40*/  FFMA R9, R41.reuse, R46, R9 ;  /* 0x0000002e29097223 */ /* 0x040fe20000000009 */
[----:B------:R-:W-:Y:S01]  /*8e50*/  FMUL R2, R38, R11 ;  /* 0x0000000b26027220 */ /* 0x000fe20000400000 */
[----:B------:R-:W-:Y:S01]  /*8e60*/  FFMA R0, R41, R47, R0 ;  /* 0x0000002f29007223 */ /* 0x000fe20000000000 */
[----:B------:R-:W-:Y:S01]  /*8e70*/  LOP3.LUT R62, R66, 0xffff0000, RZ, 0xc0, !PT ;  /* 0xffff0000423e7812 */ /* 0x000fe200078ec0ff */
[C---:B------:R-:W-:Y:S01]  /*8e80*/  FMUL R3, R38.reuse, R12 ;  /* 0x0000000c26037220 */ /* 0x040fe20000400000 */
[----:B------:R-:W-:Y:S01]  /*8e90*/  F2FP.BF16.F32.PACK_AB R106, R9, R8 ;  /* 0x00000008096a723e */ /* 0x000fe200000010ff */
[C---:B------:R-:W-:Y:S01]  /*8ea0*/  FFMA R2, R41.reuse, R49, R2 ;  /* 0x0000003129027223 */ /* 0x040fe20000000002 */
[C---:B------:R-:W-:Y:S01]  /*8eb0*/  FMUL R10, R38.reuse, R13 ;  /* 0x0000000d260a7220 */ /* 0x040fe20000400000 */
[----:B------:R-:W-:Y:S01]  /*8ec0*/  FFMA R3, R41, R48, R3 ;  /* 0x0000003029037223 */ /* 0x000fe20000000003 */
[----:B------:R-:W-:Y:S01]  /*8ed0*/  SHF.L.U32 R63, R67, 0x10, RZ ;  /* 0x00000010433f7819 */ /* 0x000fe200000006ff */
[----:B------:R-:W-:Y:S01]  /*8ee0*/  FMUL R11, R38, R14 ;  /* 0x0000000e260b7220 */ /* 0x000fe20000400000 */
[----:B------:R-:W-:Y:S01]  /*8ef0*/  F2FP.BF16.F32.PACK_AB R107, R2, R0 ;  /* 0x00000000026b723e */ /* 0x000fe200000010ff */
[C---:B------:R-:W-:Y:S01]  /*8f00*/  FFMA R10, R41.reuse, R51, R10 ;  /* 0x00000033290a7223 */ /* 0x040fe2000000000a */
[----:B------:R-:W-:Y:S01]  /*8f10*/  FMUL R15, R38, R15 ;  /* 0x0000000f260f7220 */ /* 0x000fe20000400000 */
[----:B------:R-:W-:Y:S01]  /*8f20*/  FFMA R11, R41, R50, R11 ;  /* 0x00000032290b7223 */ /* 0x000fe2000000000b */
[----:B------:R-:W-:Y:S01]  /*8f30*/  LOP3.LUT R64, R67, 0xffff0000, RZ, 0xc0, !PT ;  /* 0xffff000043407812 */ /* 0x000fe200078ec0ff */
[----:B------:R1:W-:Y:S01]  /*8f40*/  STSM.16.M88.4 [R98+0x6400], R104 ;  /* 0x0064006862007844 */ /* 0x0003e20000000200 */
[----:B------:R-:W-:Y:S01]  /*8f50*/  F2FP.BF16.F32.PACK_AB R108, R10, R3 ;  /* 0x000000030a6c723e */ /* 0x000fe200000010ff */
[C---:B------:R-:W-:Y:S01]  /*8f60*/  FFMA R15, R41.reuse, R52, R15 ;  /* 0x00000034290f7223 */ /* 0x040fe2000000000f */
[C---:B------:R-:W-:Y:S01]  /*8f70*/  FMUL R12, R38.reuse, R16 ;  /* 0x00000010260c7220 */ /* 0x040fe20000400000 */
[C---:B------:R-:W-:Y:S01]  /*8f80*/  FMUL R13, R38.reuse, R17 ;  /* 0x00000011260d7220 */ /* 0x040fe20000400000 */
[----:B------:R-:W-:Y:S01]  /*8f90*/  FMUL R14, R38, R18 ;  /* 0x00000012260e7220 */ /* 0x000fe20000400000 */
[----:B------:R-:W-:Y:S01]  /*8fa0*/  SHF.L.U32 R65, R72, 0x10, RZ ;  /* 0x0000001048417819 */ /* 0x000fe200000006ff */
[----:B------:R-:W-:Y:S01]  /*8fb0*/  FFMA R12, R41, R53, R12 ;  /* 0x00000035290c7223 */ /* 0x000fe2000000000c */
[----:B------:R-:W-:Y:S01]  /*8fc0*/  F2FP.BF16.F32.PACK_AB R109, R15, R11 ;  /* 0x0000000b0f6d723e */ /* 0x000fe200000010ff */
[C---:B------:R-:W-:Y:S01]  /*8fd0*/  FFMA R13, R41.reuse, R54, R13 ;  /* 0x00000036290d7223 */ /* 0x040fe2000000000d */
[----:B------:R-:W-:Y:S01]  /*8fe0*/  FFMA R14, R41, R55, R14 ;  /* 0x00000037290e7223 */ /* 0x000fe2000000000e */
[----:B------:R-:W-:Y:S01]  /*8ff0*/  FMUL R19, R38, R19 ;  /* 0x0000001326137220 */ /* 0x000fe20000400000 */
[----:B------:R-:W-:Y:S01]  /*9000*/  LOP3.LUT R66, R72, 0xffff0000, RZ, 0xc0, !PT ;  /* 0xffff000048427812 */ /* 0x000fe200078ec0ff */
[C---:B------:R-:W-:Y:S01]  /*9010*/  FMUL R16, R38.reuse, R20 ;  /* 0x0000001426107220 */ /* 0x040fe20000400000 */
[----:B------:R-:W-:Y:S01]  /*9020*/  F2FP.BF16.F32.PACK_AB R110, R13, R12 ;  /* 0x0000000c0d6e723e */ /* 0x000fe200000010ff */
[C---:B------:R-:W-:Y:S01]  /*9030*/  FFMA R19, R41.reuse, R56, R19 ;  /* 0x0000003829137223 */ /* 0x040fe20000000013 */
[C---:B------:R-:W-:Y:S01]  /*9040*/  FMUL R17, R38.reuse, R21 ;  /* 0x0000001526117220 */ /* 0x040fe20000400000 */
[----:B------:R-:W-:Y:S01]  /*9050*/  FFMA R16, R41, R57, R16 ;  /* 0x0000003929107223 */ /* 0x000fe20000000010 */
[----:B------:R-:W-:Y:S01]  /*9060*/  SHF.L.U32 R67, R73, 0x10, RZ ;  /* 0x0000001049437819 */ /* 0x000fe200000006ff */
[C---:B------:R-:W-:Y:S01]  /*9070*/  FMUL R18, R38.reuse, R22 ;  /* 0x0000001626127220 */ /* 0x040fe20000400000 */
[----:B------:R-:W-:Y:S01]  /*9080*/  F2FP.BF16.F32.PACK_AB R111, R19, R14 ;  /* 0x0000000e136f723e */ /* 0x000fe200000010ff */
[C---:B------:R-:W-:Y:S01]  /*9090*/  FFMA R17, R41.reuse, R58, R17 ;  /* 0x0000003a29117223 */ /* 0x040fe20000000011 */
[C---:B------:R-:W-:Y:S01]  /*90a0*/  FMUL R23, R38.reuse, R23 ;  /* 0x0000001726177220 */ /* 0x040fe20000400000 */
        /* <DEDUP_REMOVED lines=12> */
[C---:B------:R-:W-:Y:S01]  /*9170*/  FMUL R27, R38.reuse, R27 ;  /* 0x0000001b261b7220 */ /* 0x040fe20000400000 */
[C---:B------:R-:W-:Y:S01]  /*9180*/  FMUL R24, R38.reuse, R28 ;  /* 0x0000001c26187220 */ /* 0x040fe20000400000 */
[C---:B------:R-:W-:Y:S01]  /*9190*/  FMUL R25, R38.reuse, R29 ;  /* 0x0000001d26197220 */ /* 0x040fe20000400000 */
[C---:B------:R-:W-:Y:S01]  /*91a0*/  FFMA R22, R41.reuse, R63, R22 ;  /* 0x0000003f29167223 */ /* 0x040fe20000000016 */
[C---:B------:R-:W-:Y:S01]  /*91b0*/  FMUL R26, R38.reuse, R30 ;  /* 0x0000001e261a7220 */ /* 0x040fe20000400000 */
[C---:B------:R-:W-:Y:S01]  /*91c0*/  FFMA R27, R41.reuse, R64, R27 ;  /* 0x00000040291b7223 */ /* 0x040fe2000000001b */
[----:B------:R-:W-:Y:S01]  /*91d0*/  FMUL R31, R38, R31 ;  /* 0x0000001f261f7220 */ /* 0x000fe20000400000 */
[C---:B------:R-:W-:Y:S01]  /*91e0*/  FFMA R24, R41.reuse, R65, R24 ;  /* 0x0000004129187223 */ /* 0x040fe20000000018 */
[----:B------:R-:W-:Y:S01]  /*91f0*/  LOP3.LUT R70, R74, 0xffff0000, RZ, 0xc0, !PT ;  /* 0xffff00004a467812 */ /* 0x000fe200078ec0ff */
[C---:B------:R-:W-:Y:S01]  /*9200*/  FMUL R28, R38.reuse, R32 ;  /* 0x00000020261c7220 */ /* 0x040fe20000400000 */
[----:B------:R-:W-:Y:S01]  /*9210*/  FFMA R25, R41, R66, R25 ;  /* 0x0000004229197223 */ /* 0x000fe20000000019 */
[----:B------:R-:W-:Y:S01]  /*9220*/  SHF.L.U32 R71, R75, 0x10, RZ ;  /* 0x000000104b477819 */ /* 0x000fe200000006ff */
[C---:B------:R-:W-:Y:S01]  /*9230*/  FMUL R29, R38.reuse, R33 ;  /* 0x00000021261d7220 */ /* 0x040fe20000400000 */
[----:B------:R-:W-:Y:S01]  /*9240*/  FFMA R26, R41, R67, R26 ;  /* 0x00000043291a7223 */ /* 0x000fe2000000001a */
[----:B------:R-:W-:Y:S01]  /*9250*/  LOP3.LUT R72, R75, 0xffff0000, RZ, 0xc0, !PT ;  /* 0xffff00004b487812 */ /* 0x000fe200078ec0ff */
        /* <DEDUP_REMOVED lines=33> */
.L_x_129:
[----:B------:R-:W-:Y:S05]  /*9470*/  BSYNC.RECONVERGENT B0 ;  /* 0x0000000000007941 */ /* 0x000fea0003800200 */
.L_x_128:
[----:B------:R-:W-:Y:S01]  /*9480*/  BAR.SYNC.DEFER_BLOCKING 0x1, 0x80 ;  /* 0x0042000000007b1d */ /* 0x000fe20000010000 */
[----:B------:R-:W-:Y:S01]  /*9490*/  UISETP.NE.AND UP0, UPT, UR52, -0x4, UPT ;  /* 0xfffffffc3400788c */ /* 0x000fe2000bf05270 */
[----:B------:R-:W-:Y:S08]  /*94a0*/  IADD3 R0, PT, PT, R36, 0x1, RZ ;  /* 0x0000000124007810 */ /* 0x000ff00007ffe0ff */
[----:B------:R-:W-:Y:S05]  /*94b0*/  BRA.U !UP0, `(.L_x_130) ;  /* 0x0000000108287547 */ /* 0x000fea000b800000 */
[----:B------:R-:W-:Y:S01]  /*94c0*/  ISETP.NE.AND P0, PT, R96, RZ, PT ;  /* 0x000000ff6000720c */ /* 0x000fe20003f05270 */
[----:B------:R-:W-:Y:S01]  /*94d0*/  IMAD.U32 R3, RZ, RZ, UR46 ;  /* 0x0000002eff037e24 */ /* 0x000fe2000f8e00ff */
[----:B------:R-:W-:Y:S01]  /*94e0*/  UIADD3 UR4, UPT, UPT, UR46, 0x1, URZ ;  /* 0x000000012e047890 */ /* 0x000fe2000fffe0ff */
[----:B------:R-:W-:Y:S03]  /*94f0*/  IMAD.U32 R2, RZ, RZ, UR47 ;  /* 0x0000002fff027e24 */ /* 0x000fe6000f8e00ff */
[----:B------:R-:W-:Y:S04]  /*9500*/  UISETP.NE.AND UP0, UPT, UR4, 0x4, UPT ;  /* 0x000000040400788c */ /* 0x000fe8000bf05270 */
[----:B------:R-:W-:Y:S03]  /*9510*/  USEL UR46, UR4, URZ, UP0 ;  /* 0x000000ff042e7287 */ /* 0x000fe60008000000 */
[----:B------:R-:W-:Y:S05]  /*9520*/  @P0 LEA R3, R3, UR44, 0x3 ;  /* 0x0000002c03030c11 */ /* 0x000fea000f8e18ff */
[----:B------:R-:W-:Y:S05]  /*9530*/  @P0 VIADD R3, R3, 0x40 ;  /* 0x0000004003030836 */ /* 0x000fea0000000000 */
[----:B------:R-:W-:Y:S04]  /*9540*/  @P0 PRMT R2, R2, 0x654, R3 ;  /* 0x0000065402020816 */ /* 0x000fe80000000003 */
[----:B------:R2:W-:Y:S03]  /*9550*/  @P0 SYNCS.ARRIVE.TRANS64.RED.A1T0 RZ, [R2+URZ], RZ ;  /* 0x000000ff02ff09a7 */ /* 0x0005e600081004ff */
.L_x_130:
[----:B------:R-:W-:Y:S01]  /*9560*/  R2UR UR4, R83 ;  /* 0x00000000530472ca */ /* 0x000fe200000e0000 */
[----:B------:R-:W-:Y:S01]  /*9570*/  UISETP.NE.AND UP0, UPT, UR62, URZ, UPT ;  /* 0x000000ff3e00728c */ /* 0x000fe2000bf05270 */
[----:B------:R-:W-:Y:S01]  /*9580*/  ISETP.NE.AND P0, PT, R87, 0x2, PT ;  /* 0x000000025700780c */ /* 0x000fe20003f05270 */
[----:B------:R-:W-:Y:S01]  /*9590*/  UIADD3 UR20, UPT, UPT, UR37, UR63, URZ ;  /* 0x0000003f25147290 */ /* 0x000fe2000fffe0ff */
[----:B------:R-:W-:Y:S01]  /*95a0*/  ISETP.NE.AND P1, PT, R0, 0x4, PT ;  /* 0x000000040000780c */ /* 0x000fe20003f25270 */
[----:B------:R-:W-:Y:S01]  /*95b0*/  UIADD3 UR52, UPT, UPT, UR52, 0x4, URZ ;  /* 0x0000000434347890 */ /* 0x000fe2000fffe0ff */
[----:B------:R-:W-:Y:S01]  /*95c0*/  SEL R3, RZ, 0x1, P0 ;  /* 0x00000001ff037807 */ /* 0x000fe20000000000 */
[----:B------:R-:W-:Y:S01]  /*95d0*/  UMOV UR36, UR61 ;  /* 0x0000003d00247c82 */ /* 0x000fe20008000000 */
[----:B--2---:R-:W-:Y:S02]  /*95e0*/  SEL R2, RZ, 0x1, P1 ;  /* 0x00000001ff027807 */ /* 0x004fe40000800000 */
[----:B------:R-:W-:Y:S02]  /*95f0*/  LOP3.LUT R88, R88, R3, RZ, 0x3c, !PT ;  /* 0x0000000358587212 */ /* 0x000fe400078e3cff */
[----:B------:R-:W-:Y:S01]  /*9600*/  LOP3.LUT R89, R89, R2, RZ, 0x3c, !PT ;  /* 0x0000000259597212 */ /* 0x000fe200078e3cff */
[----:B------:R-:W-:Y:S01]  /*9610*/  UIADD3 UR16, UPT, UPT, UR38, UR4, URZ ;  /* 0x0000000426107290 */ /* 0x000fe2000fffe0ff */
[----:B------:R-:W-:Y:S02]  /*9620*/  SEL R87, R87, RZ, P0 ;  /* 0x000000ff57577207 */ /* 0x000fe40000000000 */
[----:B------:R-:W-:Y:S01]  /*9630*/  SEL R36, R0, RZ, P1 ;  /* 0x000000ff00247207 */ /* 0x000fe20000800000 */
[----:B------:R-:W-:Y:S08]  /*9640*/  BRA.U UP0, `(.L_x_131) ;  /* 0xffffffbd00907547 */ /* 0x000ff0000b83ffff */
[----:B------:R-:W-:-:S13]  /*9650*/  R2UR UR4, R84 ;  /* 0x00000000540472ca */ /* 0x000fda00000e0000 */
[----:B------:R-:W-:-:S09]  /*9660*/  UISETP.NE.AND UP0, UPT, UR4, URZ, UPT ;  /* 0x000000ff0400728c */ /* 0x000fd2000bf05270 */
[----:B------:R-:W-:Y:S05]  /*9670*/  BRA.U !UP0, `(.L_x_132) ;  /* 0x0000000108487547 */ /* 0x000fea000b800000 */
[----:B------:R-:W2:Y:S02]  /*9680*/  LDCU.64 UR4, c[0x0][0x890] ;  /* 0x00011200ff0477ac */ /* 0x000ea40008000a00 */
[----:B--2---:R-:W-:-:S04]  /*9690*/  UISETP.NE.U32.AND UP0, UPT, UR4, URZ, UPT ;  /* 0x000000ff0400728c */ /* 0x004fc8000bf05070 */
[----:B------:R-:W-:-:S09]  /*96a0*/  UISETP.NE.AND.EX UP0, UPT, UR5, URZ, UPT, UP0 ;  /* 0x000000ff0500728c */ /* 0x000fd2000bf05300 */
[----:B------:R-:W-:Y:S05]  /*96b0*/  BRA.U UP0, `(.L_x_133) ;  /* 0x00000001000c7547 */ /* 0x000fea000b800000 */
[----:B------:R-:W-:-:S13]  /*96c0*/  FSETP.NEU.AND P0, PT, R41, RZ, PT ;  /* 0x000000ff2900720b */ /* 0x000fda0003f0d000 */
[----:B------:R-:W-:Y:S05]  /*96d0*/  @!P0 EXIT ;  /* 0x000000000000894d */ /* 0x000fea0003800000 */
[----:B------:R-:W-:Y:S05]  /*96e0*/  BRA `(.L_x_132) ;  /* 0x00000000002c7947 */ /* 0x000fea0003800000 */
.L_x_133:
[----:B------:R-:W-:Y:S01]  /*96f0*/  ISETP.NE.AND P0, PT, R86, RZ, PT ;  /* 0x000000ff5600720c */ /* 0x000fe20003f05270 */
[----:B------:R-:W-:-:S12]  /*9700*/  BSSY.RECONVERGENT B0, `(.L_x_132) ;  /* 0x0000009000007945 */ /* 0x000fd80003800200 */
[----:B------:R-:W-:Y:S05]  /*9710*/  @P0 BRA `(.L_x_134) ;  /* 0x0000000000140947 */ /* 0x000fea0003800000 */
[----:B------:R-:W2:Y:S02]  /*9720*/  LDCU.64 UR4, c[0x0][0x888] ;  /* 0x00011100ff0477ac */ /* 0x000ea40008000a00 */
[----:B--2---:R-:W-:-:S04]  /*9730*/  ISETP.NE.U32.AND P0, PT, RZ, UR4, PT ;  /* 0x00000004ff007c0c */ /* 0x004fc8000bf05070 */
[----:B------:R-:W-:-:S13]  /*9740*/  ISETP.NE.AND.EX P0, PT, RZ, UR5, PT, P0 ;  /* 0x00000005ff007c0c */ /* 0x000fda000bf05300 */
[----:B------:R-:W-:Y:S05]  /*9750*/  @!P0 EXIT ;  /* 0x000000000000894d */ /* 0x000fea0003800000 */
[----:B------:R-:W-:Y:S05]  /*9760*/  BRA `(.L_x_135) ;  /* 0x0000000000087947 */ /* 0x000fea0003800000 */
.L_x_134:
[----:B------:R-:W-:-:S13]  /*9770*/  FSETP.NEU.AND P0, PT, R41, RZ, PT ;  /* 0x000000ff2900720b */ /* 0x000fda0003f0d000 */
[----:B------:R-:W-:Y:S05]  /*9780*/  @!P0 EXIT ;  /* 0x000000000000894d */ /* 0x000fea0003800000 */
.L_x_135:
[----:B------:R-:W-:Y:S05]  /*9790*/  BSYNC.RECONVERGENT B0 ;  /* 0x0000000000007941 */ /* 0x000fea0003800200 */
.L_x_132:
[----:B------:R-:W-:Y:S01]  /*97a0*/  ULEA UR4, UR46, UR44, 0x3 ;  /* 0x0000002c2e047291 */ /* 0x000fe2000f8e18ff */
[----:B------:R-:W-:-:S04]  /*97b0*/  DEPBAR.LE SB0, 0x0 ;  /* 0x000080000000791a */ /* 0x000fc80000000000 */
[----:B------:R-:W-:-:S04]  /*97c0*/  UIADD3 UR4, UPT, UPT, UR4, 0x40, URZ ;  /* 0x0000004004047890 */ /* 0x000fc8000fffe0ff */
[----:B------:R-:W-:-:S09]  /*97d0*/  UPRMT UR4, UR47, 0x654, UR4 ;  /* 0x000006542f047896 */ /* 0x000fd20008000004 */
[----:B------:R-:W-:Y:S01]  /*97e0*/  SYNCS.ARRIVE.TRANS64.RED.A1T0 RZ, [UR4], RZ ;  /* 0x000000ffffff79a7 */ /* 0x000fe20008100404 */
[----:B------:R-:W-:Y:S05]  /*97f0*/  EXIT ;  /* 0x000000000000794d */ /* 0x000fea0003800000 */
.L_x_24:
[----:B--2---:R2:W3:Y:S02]  /*9800*/  SYNCS.PHASECHK.TRANS64.TRYWAIT P0, [R3+URZ+0xe0], R2 ;  /* 0x0000e002030075a7 */ /* 0x0044e400080011ff */
[----:B---3--:R-:W-:Y:S05]  /*9810*/  @!P0 NANOSLEEP.SYNCS 0x989680 ;  /* 0x009896800000895d */ /* 0x008fea0003900000 */
[----:B------:R-:W3:Y:S02]  /*9820*/  @!P0 SYNCS.PHASECHK.TRANS64 P0, [R3+URZ+0xe0], R2 ;  /* 0x0000e002030085a7 */ /* 0x000ee400080010ff */
[----:B---3--:R-:W-:Y:S05]  /*9830*/  @!P0 BRA `(.L_x_24) ;  /* 0xfffffffc00f08947 */ /* 0x008fea000383ffff */
[----:B------:R-:W-:Y:S05]  /*9840*/  BRA `(.L_x_136) ;  /* 0xffffff8000247947 */ /* 0x000fea000383ffff */
.L_x_27:
[----:B-1----:R-:W-:-:S07]  /*9850*/  MOV R0, UR33 ;  /* 0x0000002100007c02 */ /* 0x002fce0008000f00 */
.L_x_137:
[----:B-1----:R1:W2:Y:S02]  /*9860*/  SYNCS.PHASECHK.TRANS64.TRYWAIT P0, [R0+URZ+0x10], R3 ;  /* 0x00001003000075a7 */ /* 0x0022a400080011ff */
[----:B--2---:R-:W-:Y:S05]  /*9870*/  @!P0 NANOSLEEP.SYNCS 0x989680 ;  /* 0x009896800000895d */ /* 0x004fea0003900000 */
[----:B------:R-:W2:Y:S02]  /*9880*/  @!P0 SYNCS.PHASECHK.TRANS64 P0, [R0+URZ+0x10], R3 ;  /* 0x00001003000085a7 */ /* 0x000ea400080010ff */
[----:B--2---:R-:W-:Y:S05]  /*9890*/  @!P0 BRA `(.L_x_137) ;  /* 0xfffffffc00f08947 */ /* 0x004fea000383ffff */
[----:B------:R-:W-:Y:S05]  /*98a0*/  BRA `(.L_x_26) ;  /* 0xffffff80006c7947 */ /* 0x000fea000383ffff */
.L_x_34:
[----:B-1----:R-:W-:-:S07]  /*98b0*/  MOV R0, UR33 ;  /* 0x0000002100007c02 */ /* 0x002fce0008000f00 */
.L_x_138:
[----:B-1----:R1:W2:Y:S02]  /*98c0*/  SYNCS.PHASECHK.TRANS64.TRYWAIT P0, [R0+URZ+0x10], R3 ;  /* 0x00001003000075a7 */ /* 0x0022a400080011ff */
[----:B--2---:R-:W-:Y:S05]  /*98d0*/  @!P0 NANOSLEEP.SYNCS 0x989680 ;  /* 0x009896800000895d */ /* 0x004fea0003900000 */
[----:B------:R-:W2:Y:S02]  /*98e0*/  @!P0 SYNCS.PHASECHK.TRANS64 P0, [R0+URZ+0x10], R3 ;  /* 0x00001003000085a7 */ /* 0x000ea400080010ff */
[----:B--2---:R-:W-:Y:S05]  /*98f0*/  @!P0 BRA `(.L_x_138) ;  /* 0xfffffffc00f08947 */ /* 0x004fea000383ffff */
[----:B------:R-:W-:Y:S05]  /*9900*/  BRA `(.L_x_33) ;  /* 0xffffff84005c7947 */ /* 0x000fea000383ffff */
.L_x_39:
[----:B-1----:R1:W2:Y:S02]  /*9910*/  SYNCS.PHASECHK.TRANS64.TRYWAIT P0, [R3+URZ+0x70], R0 ;  /* 0x00007000030075a7 */ /* 0x0022a400080011ff */
[----:B--2---:R-:W-:Y:S05]  /*9920*/  @!P0 NANOSLEEP.SYNCS 0x989680 ;  /* 0x009896800000895d */ /* 0x004fea0003900000 */
[----:B------:R-:W2:Y:S02]  /*9930*/  @!P0 SYNCS.PHASECHK.TRANS64 P0, [R3+URZ+0x70], R0 ;  /* 0x00007000030085a7 */ /* 0x000ea400080010ff */
[----:B--2---:R-:W-:Y:S05]  /*9940*/  @!P0 BRA `(.L_x_39) ;  /* 0xfffffffc00f08947 */ /* 0x004fea000383ffff */
[----:B------:R-:W-:Y:S05]  /*9950*/  BRA `(.L_x_139) ;  /* 0xffffff88002c7947 */ /* 0x000fea000383ffff */
.L_x_43:
[----:B-1----:R-:W-:-:S07]  /*9960*/  MOV R0, UR4 ;  /* 0x0000000400007c02 */ /* 0x002fce0008000f00 */
.L_x_140:
[----:B-1----:R1:W2:Y:S02]  /*9970*/  SYNCS.PHASECHK.TRANS64.TRYWAIT P0, [R0+URZ], R3 ;  /* 0x00000003000075a7 */ /* 0x0022a400080011ff */
[----:B--2---:R-:W-:Y:S05]  /*9980*/  @!P0 NANOSLEEP.SYNCS 0x989680 ;  /* 0x009896800000895d */ /* 0x004fea0003900000 */
[----:B------:R-:W2:Y:S02]  /*9990*/  @!P0 SYNCS.PHASECHK.TRANS64 P0, [R0+URZ], R3 ;  /* 0x00000003000085a7 */ /* 0x000ea400080010ff */
[----:B--2---:R-:W-:Y:S05]  /*99a0*/  @!P0 BRA `(.L_x_140) ;  /* 0xfffffffc00f08947 */ /* 0x004fea000383ffff */
[----:B------:R-:W-:Y:S05]  /*99b0*/  BRA `(.L_x_141) ;  /* 0xffffff8c00d47947 */ /* 0x000fea000383ffff */
.L_x_46:
[----:B-1----:R1:W2:Y:S02]  /*99c0*/  SYNCS.PHASECHK.TRANS64.TRYWAIT P0, [R2+URZ+0xd0], R5 ;  /* 0x0000d005020075a7 */ /* 0x0022a400080011ff */
[----:B--2---:R-:W-:Y:S05]  /*99d0*/  @!P0 NANOSLEEP.SYNCS 0x989680 ;  /* 0x009896800000895d */ /* 0x004fea0003900000 */
[----:B------:R-:W2:Y:S02]  /*99e0*/  @!P0 SYNCS.PHASECHK.TRANS64 P0, [R2+URZ+0xd0], R5 ;  /* 0x0000d005020085a7 */ /* 0x000ea400080010ff */
[----:B--2---:R-:W-:Y:S05]  /*99f0*/  @!P0 BRA `(.L_x_46) ;  /* 0xfffffffc00f08947 */ /* 0x004fea000383ffff */
[----:B------:R-:W-:Y:S05]  /*9a00*/  BRA `(.L_x_142) ;  /* 0xffffff9000307947 */ /* 0x000fea000383ffff */
.L_x_47:
[----:B------:R-:W-:-:S07]  /*9a10*/  MOV R2, UR4 ;  /* 0x0000000400027c02 */ /* 0x000fce0008000f00 */
.L_x_143:
[----:B-1----:R1:W2:Y:S02]  /*9a20*/  SYNCS.PHASECHK.TRANS64.TRYWAIT P0, [R2+URZ+0x80], R5 ;  /* 0x00008005020075a7 */ /* 0x0022a400080011ff */
[----:B--2---:R-:W-:Y:S05]  /*9a30*/  @!P0 NANOSLEEP.SYNCS 0x989680 ;  /* 0x009896800000895d */ /* 0x004fea0003900000 */
[----:B------:R-:W2:Y:S02]  /*9a40*/  @!P0 SYNCS.PHASECHK.TRANS64 P0, [R2+URZ+0x80], R5 ;  /* 0x00008005020085a7 */ /* 0x000ea400080010ff */
[----:B--2---:R-:W-:Y:S05]  /*9a50*/  @!P0 BRA `(.L_x_143) ;  /* 0xfffffffc00f08947 */ /* 0x004fea000383ffff */
[----:B------:R-:W-:Y:S05]  /*9a60*/  BRA `(.L_x_144) ;  /* 0xffffff9000407947 */ /* 0x000fea000383ffff */
.L_x_48:
[----:B-1----:R1:W2:Y:S02]  /*9a70*/  SYNCS.PHASECHK.TRANS64.TRYWAIT P1, [R2+URZ+0x70], R5 ;  /* 0x00007005020075a7 */ /* 0x0022a400080211ff */
[----:B--2---:R-:W-:Y:S05]  /*9a80*/  @!P1 NANOSLEEP.SYNCS 0x989680 ;  /* 0x009896800000995d */ /* 0x004fea0003900000 */
[----:B------:R-:W2:Y:S02]  /*9a90*/  @!P1 SYNCS.PHASECHK.TRANS64 P1, [R2+URZ+0x70], R5 ;  /* 0x00007005020095a7 */ /* 0x000ea400080210ff */
[----:B--2---:R-:W-:Y:S05]  /*9aa0*/  @!P1 BRA `(.L_x_48) ;  /* 0xfffffffc00f09947 */ /* 0x004fea000383ffff */
[----:B------:R-:W-:Y:S05]  /*9ab0*/  BRA `(.L_x_145) ;  /* 0xffffff9000707947 */ /* 0x000fea000383ffff */
.L_x_51:
[----:B------:R-:W-:-:S07]  /*9ac0*/  MOV R0, UR4 ;  /* 0x0000000400007c02 */ /* 0x000fce0008000f00 */
.L_x_146:
[----:B-1----:R1:W2:Y:S02]  /*9ad0*/  SYNCS.PHASECHK.TRANS64.TRYWAIT P0, [R0+URZ+0x80], R3 ;  /* 0x00008003000075a7 */ /* 0x0022a400080011ff */
[----:B--2---:R-:W-:Y:S05]  /*9ae0*/  @!P0 NANOSLEEP.SYNCS 0x989680 ;  /* 0x009896800000895d */ /* 0x004fea0003900000 */
[----:B------:R-:W2:Y:S02]  /*9af0*/  @!P0 SYNCS.PHASECHK.TRANS64 P0, [R0+URZ+0x80], R3 ;  /* 0x00008003000085a7 */ /* 0x000ea400080010ff */
[----:B--2---:R-:W-:Y:S05]  /*9b00*/  @!P0 BRA `(.L_x_146) ;  /* 0xfffffffc00f08947 */ /* 0x004fea000383ffff */
[----:B------:R-:W-:Y:S05]  /*9b10*/  BRA `(.L_x_50) ;  /* 0xffffff9000c47947 */ /* 0x000fea000383ffff */
.L_x_58:
[----:B-1----:R1:W2:Y:S02]  /*9b20*/  SYNCS.PHASECHK.TRANS64.TRYWAIT P1, [R0+URZ+0x70], R5 ;  /* 0x00007005000075a7 */ /* 0x0022a400080211ff */
[----:B--2---:R-:W-:Y:S05]  /*9b30*/  @!P1 NANOSLEEP.SYNCS 0x989680 ;  /* 0x009896800000995d */ /* 0x004fea0003900000 */
[----:B------:R-:W2:Y:S02]  /*9b40*/  @!P1 SYNCS.PHASECHK.TRANS64 P1, [R0+URZ+0x70], R5 ;  /* 0x00007005000095a7 */ /* 0x000ea400080210ff */
[----:B--2---:R-:W-:Y:S05]  /*9b50*/  @!P1 BRA `(.L_x_58) ;  /* 0xfffffffc00f09947 */ /* 0x004fea000383ffff */
[----:B------:R-:W-:Y:S05]  /*9b60*/  BRA `(.L_x_147) ;  /* 0xffffff9800587947 */ /* 0x000fea000383ffff */
.L_x_59:
[----:B------:R-:W-:-:S07]  /*9b70*/  MOV R3, UR46 ;  /* 0x0000002e00037c02 */ /* 0x000fce0008000f00 */
.L_x_148:
[----:B-1----:R1:W2:Y:S02]  /*9b80*/  SYNCS.PHASECHK.TRANS64.TRYWAIT P0, [R3+URZ+0xb0], R0 ;  /* 0x0000b000030075a7 */ /* 0x0022a400080011ff */
[----:B--2---:R-:W-:Y:S05]  /*9b90*/  @!P0 NANOSLEEP.SYNCS 0x989680 ;  /* 0x009896800000895d */ /* 0x004fea0003900000 */
[----:B------:R-:W2:Y:S02]  /*9ba0*/  @!P0 SYNCS.PHASECHK.TRANS64 P0, [R3+URZ+0xb0], R0 ;  /* 0x0000b000030085a7 */ /* 0x000ea400080010ff */
[----:B--2---:R-:W-:Y:S05]  /*9bb0*/  @!P0 BRA `(.L_x_148) ;  /* 0xfffffffc00f08947 */ /* 0x004fea000383ffff */
[----:B------:R-:W-:Y:S05]  /*9bc0*/  BRA `(.L_x_149) ;  /* 0xffffff9800a87947 */ /* 0x000fea000383ffff */
.L_x_62:
[----:B------:R-:W-:Y:S07]  /*9bd0*/  MOV R0, UR7 ;  /* 0x0000000700007c02 */ /* 0x000fee0008000f00 */
.L_x_150:
[----:B-1----:R1:W2:Y:S02]  /*9be0*/  SYNCS.PHASECHK.TRANS64.TRYWAIT P0, [R0+URZ], R3 ;  /* 0x00000003000075a7 */ /* 0x0022a400080011ff */
[----:B--2---:R-:W-:Y:S05]  /*9bf0*/  @!P0 NANOSLEEP.SYNCS 0x989680 ;  /* 0x009896800000895d */ /* 0x004fea0003900000 */
[----:B------:R-:W2:Y:S02]  /*9c00*/  @!P0 SYNCS.PHASECHK.TRANS64 P0, [R0+URZ], R3 ;  /* 0x00000003000085a7 */ /* 0x000ea400080010ff */
[----:B--2---:R-:W-:Y:S05]  /*9c10*/  @!P0 BRA `(.L_x_150) ;  /* 0xfffffffc00f08947 */ /* 0x004fea000383ffff */
[----:B------:R-:W-:Y:S05]  /*9c20*/  BRA `(.L_x_61) ;  /* 0xffffff9800c47947 */ /* 0x000fea000383ffff */
.L_x_65:
[----:B------:R-:W-:-:S07]  /*9c30*/  MOV R0, UR4 ;  /* 0x0000000400007c02 */ /* 0x000fce0008000f00 */
.L_x_151:
[----:B--2---:R2:W4:Y:S02]  /*9c40*/  SYNCS.PHASECHK.TRANS64.TRYWAIT P0, [R0+URZ], R3 ;  /* 0x00000003000075a7 */ /* 0x00452400080011ff */
[----:B----4-:R-:W-:Y:S05]  /*9c50*/  @!P0 NANOSLEEP.SYNCS 0x989680 ;  /* 0x009896800000895d */ /* 0x010fea0003900000 */
[----:B------:R-:W4:Y:S02]  /*9c60*/  @!P0 SYNCS.PHASECHK.TRANS64 P0, [R0+URZ], R3 ;  /* 0x00000003000085a7 */ /* 0x000f2400080010ff */
[----:B----4-:R-:W-:Y:S05]  /*9c70*/  @!P0 BRA `(.L_x_151) ;  /* 0xfffffffc00f08947 */ /* 0x010fea000383ffff */
[----:B------:R-:W-:Y:S05]  /*9c80*/  BRA `(.L_x_152) ;  /* 0xffffff9c00f07947 */ /* 0x000fea000383ffff */
.L_x_66:
[----:B------:R-:W-:-:S07]  /*9c90*/  MOV R0, UR5 ;  /* 0x0000000500007c02 */ /* 0x000fce0008000f00 */
.L_x_153:
[----:B-1----:R1:W2:Y:S02]  /*9ca0*/  SYNCS.PHASECHK.TRANS64.TRYWAIT P0, [R0+URZ], R3 ;  /* 0x00000003000075a7 */ /* 0x0022a400080011ff */
[----:B--2---:R-:W-:Y:S05]  /*9cb0*/  @!P0 NANOSLEEP.SYNCS 0x989680 ;  /* 0x009896800000895d */ /* 0x004fea0003900000 */
[----:B------:R-:W2:Y:S02]  /*9cc0*/  @!P0 SYNCS.PHASECHK.TRANS64 P0, [R0+URZ], R3 ;  /* 0x00000003000085a7 */ /* 0x000ea400080010ff */
[----:B--2---:R-:W-:Y:S05]  /*9cd0*/  @!P0 BRA `(.L_x_153) ;  /* 0xfffffffc00f08947 */ /* 0x004fea000383ffff */
[----:B------:R-:W-:Y:S05]  /*9ce0*/  BRA `(.L_x_154) ;  /* 0xffffff9c00fc7947 */ /* 0x000fea000383ffff */
.L_x_67:
[----:B------:R-:W-:-:S07]  /*9cf0*/  MOV R0, UR5 ;  /* 0x0000000500007c02 */ /* 0x000fce0008000f00 */
.L_x_155:
[----:B-1----:R1:W2:Y:S02]  /*9d00*/  SYNCS.PHASECHK.TRANS64.TRYWAIT P0, [R0+URZ], R3 ;  /* 0x00000003000075a7 */ /* 0x0022a400080011ff */
[----:B--2---:R-:W-:Y:S05]  /*9d10*/  @!P0 NANOSLEEP.SYNCS 0x989680 ;  /* 0x009896800000895d */ /* 0x004fea0003900000 */
[----:B------:R-:W2:Y:S02]  /*9d20*/  @!P0 SYNCS.PHASECHK.TRANS64 P0, [R0+URZ], R3 ;  /* 0x00000003000085a7 */ /* 0x000ea400080010ff */
[----:B--2---:R-:W-:Y:S05]  /*9d30*/  @!P0 BRA `(.L_x_155) ;  /* 0xfffffffc00f08947 */ /* 0x004fea000383ffff */
[----:B------:R-:W-:Y:S05]  /*9d40*/  BRA `(.L_x_156) ;  /* 0xffffffa000087947 */ /* 0x000fea000383ffff */
.L_x_68:
[----:B------:R-:W-:-:S07]  /*9d50*/  MOV R0, UR4 ;  /* 0x0000000400007c02 */ /* 0x000fce0008000f00 */
.L_x_157:
[----:B-1----:R1:W2:Y:S02]  /*9d60*/  SYNCS.PHASECHK.TRANS64.TRYWAIT P0, [R0+URZ], R3 ;  /* 0x00000003000075a7 */ /* 0x0022a400080011ff */
[----:B--2---:R-:W-:Y:S05]  /*9d70*/  @!P0 NANOSLEEP.SYNCS 0x989680 ;  /* 0x009896800000895d */ /* 0x004fea0003900000 */
[----:B------:R-:W2:Y:S02]  /*9d80*/  @!P0 SYNCS.PHASECHK.TRANS64 P0, [R0+URZ], R3 ;  /* 0x00000003000085a7 */ /* 0x000ea400080010ff */
[----:B--2---:R-:W-:Y:S05]  /*9d90*/  @!P0 BRA `(.L_x_157) ;  /* 0xfffffffc00f08947 */ /* 0x004fea000383ffff */
[----:B------:R-:W-:Y:S05]  /*9da0*/  BRA `(.L_x_158) ;  /* 0xffffffa000147947 */ /* 0x000fea000383ffff */
.L_x_73:
[----:B--2---:R2:W3:Y:S02]  /*9db0*/  SYNCS.PHASECHK.TRANS64.TRYWAIT P0, [R12+URZ+0x70], R9 ;  /* 0x000070090c0075a7 */ /* 0x0044e400080011ff */
[----:B---3--:R-:W-:Y:S05]  /*9dc0*/  @!P0 NANOSLEEP.SYNCS 0x989680 ;  /* 0x009896800000895d */ /* 0x008fea0003900000 */
[----:B------:R-:W3:Y:S02]  /*9dd0*/  @!P0 SYNCS.PHASECHK.TRANS64 P0, [R12+URZ+0x70], R9 ;  /* 0x000070090c0085a7 */ /* 0x000ee400080010ff */
[----:B---3--:R-:W-:Y:S05]  /*9de0*/  @!P0 BRA `(.L_x_73) ;  /* 0xfffffffc00f08947 */ /* 0x008fea000383ffff */
[----:B------:R-:W-:Y:S05]  /*9df0*/  BRA `(.L_x_159) ;  /* 0xffffffa400347947 */ /* 0x000fea000383ffff */
.L_x_76:
[----:B------:R-:W-:Y:S07]  /*9e00*/  MOV R0, UR21 ;  /* 0x0000001500007c02 */ /* 0x000fee0008000f00 */
.L_x_160:
[----:B--2---:R2:W3:Y:S02]  /*9e10*/  SYNCS.PHASECHK.TRANS64.TRYWAIT P2, [R0+URZ+0x68], R11 ;  /* 0x0000680b000075a7 */ /* 0x0044e400080411ff */
[----:B---3--:R-:W-:Y:S05]  /*9e20*/  @!P2 NANOSLEEP.SYNCS 0x989680 ;  /* 0x009896800000a95d */ /* 0x008fea0003900000 */
[----:B------:R-:W3:Y:S02]  /*9e30*/  @!P2 SYNCS.PHASECHK.TRANS64 P2, [R0+URZ+0x68], R11 ;  /* 0x0000680b0000a5a7 */ /* 0x000ee400080410ff */
[----:B---3--:R-:W-:Y:S05]  /*9e40*/  @!P2 BRA `(.L_x_160) ;  /* 0xfffffffc00f0a947 */ /* 0x008fea000383ffff */
[----:B------:R-:W-:Y:S05]  /*9e50*/  BRA `(.L_x_75) ;  /* 0xffffffa8009c7947 */ /* 0x000fea000383ffff */
.L_x_79:
[----:B--2---:R-:W-:Y:S07]  /*9e60*/  MOV R0, UR21 ;  /* 0x0000001500007c02 */ /* 0x004fee0008000f00 */
.L_x_161:
[----:B--2---:R2:W3:Y:S02]  /*9e70*/  SYNCS.PHASECHK.TRANS64.TRYWAIT P0, [R0+URZ+0x40], R9 ;  /* 0x00004009000075a7 */ /* 0x0044e400080011ff */
[----:B---3--:R-:W-:Y:S05]  /*9e80*/  @!P0 NANOSLEEP.SYNCS 0x989680 ;  /* 0x009896800000895d */ /* 0x008fea0003900000 */
[----:B------:R-:W3:Y:S02]  /*9e90*/  @!P0 SYNCS.PHASECHK.TRANS64 P0, [R0+URZ+0x40], R9 ;  /* 0x00004009000085a7 */ /* 0x000ee400080010ff */
[----:B---3--:R-:W-:Y:S05]  /*9ea0*/  @!P0 BRA `(.L_x_161) ;  /* 0xfffffffc00f08947 */ /* 0x008fea000383ffff */
[----:B------:R-:W-:Y:S05]  /*9eb0*/  BRA `(.L_x_162) ;  /* 0xffffffa800f87947 */ /* 0x000fea000383ffff */
.L_x_80:
[----:B------:R-:W-:Y:S07]  /*9ec0*/  MOV R0, UR21 ;  /* 0x0000001500007c02 */ /* 0x000fee0008000f00 */
.L_x_163:
[----:B--2---:R2:W3:Y:S02]  /*9ed0*/  SYNCS.PHASECHK.TRANS64.TRYWAIT P0, [R0+URZ+0x48], R9 ;  /* 0x00004809000075a7 */ /* 0x0044e400080011ff */
[----:B---3--:R-:W-:Y:S05]  /*9ee0*/  @!P0 NANOSLEEP.SYNCS 0x989680 ;  /* 0x009896800000895d */ /* 0x008fea0003900000 */
[----:B------:R-:W3:Y:S02]  /*9ef0*/  @!P0 SYNCS.PHASECHK.TRANS64 P0, [R0+URZ+0x48], R9 ;  /* 0x00004809000085a7 */ /* 0x000ee400080010ff */
[----:B---3--:R-:W-:Y:S05]  /*9f00*/  @!P0 BRA `(.L_x_163) ;  /* 0xfffffffc00f08947 */ /* 0x008fea000383ffff */
[----:B------:R-:W-:Y:S05]  /*9f10*/  BRA `(.L_x_164) ;  /* 0xffffffac00347947 */ /* 0x000fea000383ffff */
.L_x_81:
[----:B------:R-:W-:Y:S07]  /*9f20*/  MOV R0, UR21 ;  /* 0x0000001500007c02 */ /* 0x000fee0008000f00 */
.L_x_165:
[----:B--2---:R2:W3:Y:S02]  /*9f30*/  SYNCS.PHASECHK.TRANS64.TRYWAIT P0, [R0+URZ+0x50], R9 ;  /* 0x00005009000075a7 */ /* 0x0044e400080011ff */
[----:B---3--:R-:W-:Y:S05]  /*9f40*/  @!P0 NANOSLEEP.SYNCS 0x989680 ;  /* 0x009896800000895d */ /* 0x008fea0003900000 */
[----:B------:R-:W3:Y:S02]  /*9f50*/  @!P0 SYNCS.PHASECHK.TRANS64 P0, [R0+URZ+0x50], R9 ;  /* 0x00005009000085a7 */ /* 0x000ee400080010ff */
[----:B---3--:R-:W-:Y:S05]  /*9f60*/  @!P0 BRA `(.L_x_165) ;  /* 0xfffffffc00f08947 */ /* 0x008fea000383ffff */
[----:B------:R-:W-:Y:S05]  /*9f70*/  BRA `(.L_x_166) ;  /* 0xffffffac007c7947 */ /* 0x000fea000383ffff */
.L_x_82:
[----:B------:R-:W-:Y:S07]  /*9f80*/  MOV R0, UR21 ;  /* 0x0000001500007c02 */ /* 0x000fee0008000f00 */
.L_x_167:
[----:B--2---:R2:W3:Y:S02]  /*9f90*/  SYNCS.PHASECHK.TRANS64.TRYWAIT P0, [R0+URZ+0x58], R9 ;  /* 0x00005809000075a7 */ /* 0x0044e400080011ff */
[----:B---3--:R-:W-:Y:S05]  /*9fa0*/  @!P0 NANOSLEEP.SYNCS 0x989680 ;  /* 0x009896800000895d */ /* 0x008fea0003900000 */
[----:B------:R-:W3:Y:S02]  /*9fb0*/  @!P0 SYNCS.PHASECHK.TRANS64 P0, [R0+URZ+0x58], R9 ;  /* 0x00005809000085a7 */ /* 0x000ee400080010ff */
[----:B---3--:R-:W-:Y:S05]  /*9fc0*/  @!P0 BRA `(.L_x_167) ;  /* 0xfffffffc00f08947 */ /* 0x008fea000383ffff */
[----:B------:R-:W-:Y:S05]  /*9fd0*/  BRA `(.L_x_168) ;  /* 0xffffffac00c07947 */ /* 0x000fea000383ffff */
.L_x_84:
[----:B------:R-:W-:-:S07]  /*9fe0*/  MOV R0, UR21 ;  /* 0x0000001500007c02 */ /* 0x000fce0008000f00 */
.L_x_169:
[----:B---3--:R3:W4:Y:S02]  /*9ff0*/  SYNCS.PHASECHK.TRANS64.TRYWAIT P0, [R0+URZ+0x40], R3 ;  /* 0x00004003000075a7 */ /* 0x00872400080011ff */
[----:B----4-:R-:W-:Y:S05]  /*a000*/  @!P0 NANOSLEEP.SYNCS 0x989680 ;  /* 0x009896800000895d */ /* 0x010fea0003900000 */
[----:B------:R-:W4:Y:S02]  /*a010*/  @!P0 SYNCS.PHASECHK.TRANS64 P0, [R0+URZ+0x40], R3 ;  /* 0x00004003000085a7 */ /* 0x000f2400080010ff */
[----:B----4-:R-:W-:Y:S05]  /*a020*/  @!P0 BRA `(.L_x_169) ;  /* 0xfffffffc00f08947 */ /* 0x010fea000383ffff */
[----:B------:R-:W-:Y:S05]  /*a030*/  BRA `(.L_x_170) ;  /* 0xffffffb000347947 */ /* 0x000fea000383ffff */
.L_x_85:
[----:B---3--:R-:W-:-:S07]  /*a040*/  MOV R0, UR21 ;  /* 0x0000001500007c02 */ /* 0x008fce0008000f00 */
.L_x_171:
[----:B---3--:R3:W4:Y:S02]  /*a050*/  SYNCS.PHASECHK.TRANS64.TRYWAIT P0, [R0+URZ+0x48], R3 ;  /* 0x00004803000075a7 */ /* 0x00872400080011ff */
[----:B----4-:R-:W-:Y:S05]  /*a060*/  @!P0 NANOSLEEP.SYNCS 0x989680 ;  /* 0x009896800000895d */ /* 0x010fea0003900000 */
[----:B------:R-:W4:Y:S02]  /*a070*/  @!P0 SYNCS.PHASECHK.TRANS64 P0, [R0+URZ+0x48], R3 ;  /* 0x00004803000085a7 */ /* 0x000f2400080010ff */
[----:B----4-:R-:W-:Y:S05]  /*a080*/  @!P0 BRA `(.L_x_171) ;  /* 0xfffffffc00f08947 */ /* 0x010fea000383ffff */
[----:B------:R-:W-:Y:S05]  /*a090*/  BRA `(.L_x_172) ;  /* 0xffffffb000247947 */ /* 0x000fea000383ffff */
.L_x_86:
[----:B---3--:R-:W-:-:S07]  /*a0a0*/  MOV R0, UR21 ;  /* 0x0000001500007c02 */ /* 0x008fce0008000f00 */
.L_x_173:
[----:B---3--:R3:W4:Y:S02]  /*a0b0*/  SYNCS.PHASECHK.TRANS64.TRYWAIT P0, [R0+URZ+0x50], R3 ;  /* 0x00005003000075a7 */ /* 0x00872400080011ff */
[----:B----4-:R-:W-:Y:S05]  /*a0c0*/  @!P0 NANOSLEEP.SYNCS 0x989680 ;  /* 0x009896800000895d */ /* 0x010fea0003900000 */
[----:B------:R-:W4:Y:S02]  /*a0d0*/  @!P0 SYNCS.PHASECHK.TRANS64 P0, [R0+URZ+0x50], R3 ;  /* 0x00005003000085a7 */ /* 0x000f2400080010ff */
[----:B----4-:R-:W-:Y:S05]  /*a0e0*/  @!P0 BRA `(.L_x_173) ;  /* 0xfffffffc00f08947 */ /* 0x010fea000383ffff */
[----:B------:R-:W-:Y:S05]  /*a0f0*/  BRA `(.L_x_174) ;  /* 0xffffffb000147947 */ /* 0x000fea000383ffff */
.L_x_88:
[----:B-1----:R1:W2:Y:S02]  /*a100*/  SYNCS.PHASECHK.TRANS64.TRYWAIT P0, [R3+URZ+0x70], R0 ;  /* 0x00007000030075a7 */ /* 0x0022a400080011ff */
[----:B--2---:R-:W-:Y:S05]  /*a110*/  @!P0 NANOSLEEP.SYNCS 0x989680 ;  /* 0x009896800000895d */ /* 0x004fea0003900000 */
[----:B------:R-:W2:Y:S02]  /*a120*/  @!P0 SYNCS.PHASECHK.TRANS64 P0, [R3+URZ+0x70], R0 ;  /* 0x00007000030085a7 */ /* 0x000ea400080010ff */
[----:B--2---:R-:W-:Y:S05]  /*a130*/  @!P0 BRA `(.L_x_88) ;  /* 0xfffffffc00f08947 */ /* 0x004fea000383ffff */
[----:B------:R-:W-:Y:S05]  /*a140*/  BRA `(.L_x_175) ;  /* 0xffffffb000e47947 */ /* 0x000fea000383ffff */
.L_x_99:
[----:B-1----:R-:W-:Y:S04]  /*a150*/  MOV R0, UR44 ;  /* 0x0000002c00007c02 */ /* 0x002fe80008000f00 */
[----:B------:R1:W2:Y:S03]  /*a160*/  SYNCS.PHASECHK.TRANS64.TRYWAIT P1, [R0+URZ+0x20], R3 ;  /* 0x00002003000075a7 */ /* 0x0002a600080211ff */
[----:B--2---:R-:W-:Y:S05]  /*a170*/  @!P1 NANOSLEEP.SYNCS 0x989680 ;  /* 0x009896800000995d */ /* 0x004fea0003900000 */
[----:B------:R-:W2:Y:S02]  /*a180*/  @!P1 SYNCS.PHASECHK.TRANS64 P1, [R0+URZ+0x20], R3 ;  /* 0x00002003000095a7 */ /* 0x000ea400080210ff */
[----:B--2---:R-:W-:Y:S05]  /*a190*/  @!P1 BRA `(.L_x_99) ;  /* 0xfffffffc00ec9947 */ /* 0x004fea000383ffff */
[----:B------:R-:W-:Y:S05]  /*a1a0*/  BRA `(.L_x_98) ;  /* 0xffffffc000847947 */ /* 0x000fea000383ffff */
.L_x_101:
[----:B-1----:R1:W4:Y:S02]  /*a1b0*/  SYNCS.PHASECHK.TRANS64.TRYWAIT P0, [R99+URZ+0x90], R2 ;  /* 0x00009002630075a7 */ /* 0x00232400080011ff */
[----:B----4-:R-:W-:Y:S05]  /*a1c0*/  @!P0 NANOSLEEP.SYNCS 0x989680 ;  /* 0x009896800000895d */ /* 0x010fea0003900000 */
[----:B------:R-:W4:Y:S02]  /*a1d0*/  @!P0 SYNCS.PHASECHK.TRANS64 P0, [R99+URZ+0x90], R2 ;  /* 0x00009002630085a7 */ /* 0x000f2400080010ff */
[----:B----4-:R-:W-:Y:S05]  /*a1e0*/  @!P0 BRA `(.L_x_101) ;  /* 0xfffffffc00f08947 */ /* 0x010fea000383ffff */
[----:B------:R-:W-:Y:S05]  /*a1f0*/  BRA `(.L_x_100) ;  /* 0xffffffc000b07947 */ /* 0x000fea000383ffff */
.L_x_110:
[----:B--2---:R2:W3:Y:S02]  /*a200*/  SYNCS.PHASECHK.TRANS64.TRYWAIT P0, [R3+URZ+0x20], R0 ;  /* 0x00002000030075a7 */ /* 0x0044e400080011ff */
[----:B---3--:R-:W-:Y:S05]  /*a210*/  @!P0 NANOSLEEP.SYNCS 0x989680 ;  /* 0x009896800000895d */ /* 0x008fea0003900000 */
[----:B------:R-:W3:Y:S02]  /*a220*/  @!P0 SYNCS.PHASECHK.TRANS64 P0, [R3+URZ+0x20], R0 ;  /* 0x00002000030085a7 */ /* 0x000ee400080010ff */
[----:B---3--:R-:W-:Y:S05]  /*a230*/  @!P0 BRA `(.L_x_110) ;  /* 0xfffffffc00f08947 */ /* 0x008fea000383ffff */
[----:B------:R-:W-:Y:S05]  /*a240*/  BRA `(.L_x_109) ;  /* 0xffffffcc00947947 */ /* 0x000fea000383ffff */
.L_x_118:
[----:B--2---:R2:W3:Y:S02]  /*a250*/  SYNCS.PHASECHK.TRANS64.TRYWAIT P0, [R102+URZ+0x20], R5 ;  /* 0x00002005660075a7 */ /* 0x0044e400080011ff */
[----:B---3--:R-:W-:Y:S05]  /*a260*/  @!P0 NANOSLEEP.SYNCS 0x989680 ;  /* 0x009896800000895d */ /* 0x008fea0003900000 */
[----:B------:R-:W3:Y:S02]  /*a270*/  @!P0 SYNCS.PHASECHK.TRANS64 P0, [R102+URZ+0x20], R5 ;  /* 0x00002005660085a7 */ /* 0x000ee400080010ff */
[----:B---3--:R-:W-:Y:S05]  /*a280*/  @!P0 BRA `(.L_x_118) ;  /* 0xfffffffc00f08947 */ /* 0x008fea000383ffff */
[----:B------:R-:W-:Y:S05]  /*a290*/  BRA `(.L_x_117) ;  /* 0xffffffd8009c7947 */ /* 0x000fea000383ffff */
.L_x_126:
[----:B--2---:R2:W3:Y:S02]  /*a2a0*/  SYNCS.PHASECHK.TRANS64.TRYWAIT P0, [R103+URZ+0x20], R0 ;  /* 0x00002000670075a7 */ /* 0x0044e400080011ff */
[----:B---3--:R-:W-:Y:S05]  /*a2b0*/  @!P0 NANOSLEEP.SYNCS 0x989680 ;  /* 0x009896800000895d */ /* 0x008fea0003900000 */
[----:B------:R-:W3:Y:S02]  /*a2c0*/  @!P0 SYNCS.PHASECHK.TRANS64 P0, [R103+URZ+0x20], R0 ;  /* 0x00002000670085a7 */ /* 0x000ee400080010ff */
[----:B---3--:R-:W-:Y:S05]  /*a2d0*/  @!P0 BRA `(.L_x_126) ;  /* 0xfffffffc00f08947 */ /* 0x008fea000383ffff */
[----:B------:R-:W-:Y:S05]  /*a2e0*/  BRA `(.L_x_125) ;  /* 0xffffffe400a47947 */ /* 0x000fea000383ffff */
        .weak           $__internal_0_$__cuda_sm10x_tcgen05_guardrail_trap_col_being_dealloced_not_returned_by_alloc
        .type           $__internal_0_$__cuda_sm10x_tcgen05_guardrail_trap_col_being_dealloced_not_returned_by_alloc,@function
        .size           $__internal_0_$__cuda_sm10x_tcgen05_guardrail_trap_col_being_dealloced_not_returned_by_alloc,($__internal_1_$__cuda_sm10x_tcgen05_guardrail_trap_phase_invalid_during_alloc - $__internal_0_$__cuda_sm10x_tcgen05_guardrail_trap_col_being_dealloced_not_returned_by_alloc)
$__internal_0_$__cuda_sm10x_tcgen05_guardrail_trap_col_being_dealloced_not_returned_by_alloc:
[----:B------:R-:W-:Y:S05]  /*a2f0*/  BPT.TRAP 0x1 ;  /* 0x000000040000795c */ /* 0x000fea0000300000 */
[----:B------:R-:W-:-:S04]  /*a300*/  HFMA2 R3, -RZ, RZ, 0, 0 ;  /* 0x00000000ff037431 */ /* 0x000fc800000001ff */
[----:B------:R-:W-:Y:S05]  /*a310*/  RET.REL.NODEC R2 `(_ZN7cutlass13device_kernelINS_4gemm6kernel13GemmUniversalIN4cute5tupleIJiiiiEEENS1_10collective13CollectiveMmaINS1_35MainloopSm100TmaUmmaWarpSpecializedILi2ELi2ELi4ENS5_IJNS4_1CILi1EEENSA_ILi4EEESB_EEEEENS5_IJNSA_ILi64EEENSA_ILi256EEENSA_ILi128EEEEEENS_10bfloat16_tENS5_IJlSB_lEEESJ_SK_NS4_8TiledMMAINS4_8MMA_AtomIJNS4_20SM100_MMA_F16BF16_SSISJ_SJ_fLi64ELi256ELNS4_4UMMA5MajorE0ELSP_0ELNSO_7ScaleInE0ELSQ_0EEEEEENS4_6LayoutINS5_IJSB_SB_SB_EEENS5_IJNSA_ILi0EEESV_SV_EEEEENS5_IJNS4_10UnderscoreESY_SY_EEEEENS4_23SM90_TMA_LOAD_MULTICASTENS4_14ComposedLayoutINS4_7SwizzleILi3ELi4ELi3EEENS4_18smem_ptr_flag_bitsILi16EEENST_INS5_IJNSA_ILi8EEESF_EEENS5_IJSF_SB_EEEEEEEvNS4_8identityENS4_13SM90_TMA_LOADES1B_vS1C_EENS_8epilogue10collective18CollectiveEpilogueINS1F_23Sm100TmaWarpSpecializedILi4ELi2ELi32ELb1ELb0EEEJSI_NS5_IJNST_ISF_SB_EES1K_EEESJ_SK_SJ_SK_NS1F_6fusion15FusionCallbacksIS1J_NS1M_17LinearCombinationISJ_fSJ_fLNS_15FloatRoundStyleE2EEESI_S1L_JEEENS4_5SM1004TMEM4LOAD26SM100_TMEM_LOAD_16dp256b8xES1D_S1B_NS4_17SM75_U32x4_LDSM_NENS4_14SM90_TMA_STOREES1B_NS4_17SM90_U32x4_STSM_NENS4_39AutoVectorizingCopyWithAssumedAlignmentILi128EEEEEEvvEEEEvNT_6ParamsE) ;  /* 0xffffff5c02387950 */ /* 0x000fea0003c3ffff */
        .weak           $__internal_1_$__cuda_sm10x_tcgen05_guardrail_trap_phase_invalid_during_alloc
        .type           $__internal_1_$__cuda_sm10x_tcgen05_guardrail_trap_phase_invalid_during_alloc,@function
        .size           $__internal_1_$__cuda_sm10x_tcgen05_guardrail_trap_phase_invalid_during_alloc,($__internal_2_$__cuda_sm10x_tcgen05_guardrail_trap_unallocated_columns_being_dealloced - $__internal_1_$__cuda_sm10x_tcgen05_guardrail_trap_phase_invalid_during_alloc)
$__internal_1_$__cuda_sm10x_tcgen05_guardrail_trap_phase_invalid_during_alloc:
[----:B------:R-:W-:Y:S05]  /*a320*/  BPT.TRAP 0x1 ;  /* 0x000000040000795c */ /* 0x000fea0000300000 */
[----:B------:R-:W-:-:S04]  /*a330*/  MOV R5, 0x0 ;  /* 0x0000000000057802 */ /* 0x000fc80000000f00 */
[----:B------:R-:W-:Y:S05]  /*a340*/  RET.REL.NODEC R4 `(_ZN7cutlass13device_kernelINS_4gemm6kernel13GemmUniversalIN4cute5tupleIJiiiiEEENS1_10collective13CollectiveMmaINS1_35MainloopSm100TmaUmmaWarpSpecializedILi2ELi2ELi4ENS5_IJNS4_1CILi1EEENSA_ILi4EEESB_EEEEENS5_IJNSA_ILi64EEENSA_ILi256EEENSA_ILi128EEEEEENS_10bfloat16_tENS5_IJlSB_lEEESJ_SK_NS4_8TiledMMAINS4_8MMA_AtomIJNS4_20SM100_MMA_F16BF16_SSISJ_SJ_fLi64ELi256ELNS4_4UMMA5MajorE0ELSP_0ELNSO_7ScaleInE0ELSQ_0EEEEEENS4_6LayoutINS5_IJSB_SB_SB_EEENS5_IJNSA_ILi0EEESV_SV_EEEEENS5_IJNS4_10UnderscoreESY_SY_EEEEENS4_23SM90_TMA_LOAD_MULTICASTENS4_14ComposedLayoutINS4_7SwizzleILi3ELi4ELi3EEENS4_18smem_ptr_flag_bitsILi16EEENST_INS5_IJNSA_ILi8EEESF_EEENS5_IJSF_SB_EEEEEEEvNS4_8identityENS4_13SM90_TMA_LOADES1B_vS1C_EENS_8epilogue10collective18CollectiveEpilogueINS1F_23Sm100TmaWarpSpecializedILi4ELi2ELi32ELb1ELb0EEEJSI_NS5_IJNST_ISF_SB_EES1K_EEESJ_SK_SJ_SK_NS1F_6fusion15FusionCallbacksIS1J_NS1M_17LinearCombinationISJ_fSJ_fLNS_15FloatRoundStyleE2EEESI_S1L_JEEENS4_5SM1004TMEM4LOAD26SM100_TMEM_LOAD_16dp256b8xES1D_S1B_NS4_17SM75_U32x4_LDSM_NENS4_14SM90_TMA_STOREES1B_NS4_17SM90_U32x4_STSM_NENS4_39AutoVectorizingCopyWithAssumedAlignmentILi128EEEEEEvvEEEEvNT_6ParamsE) ;  /* 0xffffff5c042c7950 */ /* 0x000fea0003c3ffff */
        .weak           $__internal_2_$__cuda_sm10x_tcgen05_guardrail_trap_unallocated_columns_being_dealloced
        .type           $__internal_2_$__cuda_sm10x_tcgen05_guardrail_trap_unallocated_columns_being_dealloced,@function
        .size           $__internal_2_$__cuda_sm10x_tcgen05_guardrail_trap_unallocated_columns_being_dealloced,(.L_x_177 - $__internal_2_$__cuda_sm10x_tcgen05_guardrail_trap_unallocated_columns_being_dealloced)
$__internal_2_$__cuda_sm10x_tcgen05_guardrail_trap_unallocated_columns_being_dealloced:
[----:B------:R-:W-:Y:S05]  /*a350*/  BPT.TRAP 0x1 ;  /* 0x000000040000795c */ /* 0x000fea0000300000 */
[----:B------:R-:W-:-:S04]  /*a360*/  HFMA2 R3, -RZ, RZ, 0, 0 ;  /* 0x00000000ff037431 */ /* 0x000fc800000001ff */
[----:B------:R-:W-:Y:S05]  /*a370*/  RET.REL.NODEC R2 `(_ZN7cutlass13device_kernelINS_4gemm6kernel13GemmUniversalIN4cute5tupleIJiiiiEEENS1_10collective13CollectiveMmaINS1_35MainloopSm100TmaUmmaWarpSpecializedILi2ELi2ELi4ENS5_IJNS4_1CILi1EEENSA_ILi4EEESB_EEEEENS5_IJNSA_ILi64EEENSA_ILi256EEENSA_ILi128EEEEEENS_10bfloat16_tENS5_IJlSB_lEEESJ_SK_NS4_8TiledMMAINS4_8MMA_AtomIJNS4_20SM100_MMA_F16BF16_SSISJ_SJ_fLi64ELi256ELNS4_4UMMA5MajorE0ELSP_0ELNSO_7ScaleInE0ELSQ_0EEEEEENS4_6LayoutINS5_IJSB_SB_SB_EEENS5_IJNSA_ILi0EEESV_SV_EEEEENS5_IJNS4_10UnderscoreESY_SY_EEEEENS4_23SM90_TMA_LOAD_MULTICASTENS4_14ComposedLayoutINS4_7SwizzleILi3ELi4ELi3EEENS4_18smem_ptr_flag_bitsILi16EEENST_INS5_IJNSA_ILi8EEESF_EEENS5_IJSF_SB_EEEEEEEvNS4_8identityENS4_13SM90_TMA_LOADES1B_vS1C_EENS_8epilogue10collective18CollectiveEpilogueINS1F_23Sm100TmaWarpSpecializedILi4ELi2ELi32ELb1ELb0EEEJSI_NS5_IJNST_ISF_SB_EES1K_EEESJ_SK_SJ_SK_NS1F_6fusion15FusionCallbacksIS1J_NS1M_17LinearCombinationISJ_fSJ_fLNS_15FloatRoundStyleE2EEESI_S1L_JEEENS4_5SM1004TMEM4LOAD26SM100_TMEM_LOAD_16dp256b8xES1D_S1B_NS4_17SM75_U32x4_LDSM_NENS4_14SM90_TMA_STOREES1B_NS4_17SM90_U32x4_STSM_NENS4_39AutoVectorizingCopyWithAssumedAlignmentILi128EEEEEEvvEEEEvNT_6ParamsE) ;  /* 0xffffff5c02207950 */ /* 0x000fea0003c3ffff */
.L_x_176:
[----:B------:R-:W-:-:S00]  /*a380*/  BRA `(.L_x_176) ;  /* 0xfffffffc00fc7947 */ /* 0x000fc0000383ffff */
[----:B------:R-:W-:-:S00]  /*a390*/  NOP ;  /* 0x0000000000007918 */ /* 0x000fc00000000000 */
        /* <DEDUP_REMOVED lines=14> */
.L_x_177:


//--------------------- .nv.global.init           --------------------------
	.section	.nv.global.init,"aw",@progbits
.nv.global.init:
	.type		$str$27,@object
	.size		$str$27,($str$28 - $str$27)
$str$27:
        /*0000*/ 	.byte	0x28, 0x61, 0x64, 0x64, 0x72, 0x65, 0x73, 0x73, 0x20, 0x26, 0x20, 0x6d, 0x61, 0x73, 0x6b, 0x29
        /*0010*/ 	.byte	0x20, 0x3d, 0x3d, 0x20, 0x30, 0x00
	.type		$str$28,@object
	.size		$str$28,($str$26 - $str$28)
$str$28:
        /*0016*/ 	.byte	0x2f, 0x74, 0x6d, 0x70, 0x2f, 0x63, 0x75, 0x74, 0x6c, 0x61, 0x73, 0x73, 0x5f, 0x73, 0x77, 0x65
        /*0026*/ 	.byte	0x65, 0x70, 0x5f, 0x73, 0x72, 0x63, 0x2f, 0x69, 0x6e, 0x63, 0x6c, 0x75, 0x64, 0x65, 0x2f, 0x63
        /*0036*/ 	.byte	0x75, 0x74, 0x65, 0x2f, 0x70, 0x6f, 0x69, 0x6e, 0x74, 0x65, 0x72, 0x5f, 0x66, 0x6c, 0x61, 0x67
        /*0046*/ 	.byte	0x67, 0x65, 0x64, 0x2e, 0x68, 0x70, 0x70, 0x00
	.type		$str$26,@object
	.size		$str$26,($str$25 - $str$26)
$str$26:
        /*004e*/ 	.byte	0x2f, 0x74, 0x6d, 0x70, 0x2f, 0x63, 0x75, 0x74, 0x6c, 0x61, 0x73, 0x73, 0x5f, 0x73, 0x77, 0x65
        /*005e*/ 	.byte	0x65, 0x70, 0x5f, 0x73, 0x72, 0x63, 0x2f, 0x69, 0x6e, 0x63, 0x6c, 0x75, 0x64, 0x65, 0x2f, 0x63
        /*006e*/ 	.byte	0x75, 0x74, 0x65, 0x2f, 0x61, 0x74, 0x6f, 0x6d, 0x2f, 0x63, 0x6f, 0x70, 0x79, 0x5f, 0x74, 0x72
        /*007e*/ 	.byte	0x61, 0x69, 0x74, 0x73, 0x5f, 0x73, 0x6d, 0x31, 0x30, 0x30, 0x2e, 0x68, 0x70, 0x70, 0x00
	.type		$str$25,@object
	.size		$str$25,(__unnamed_1 - $str$25)
$str$25:
        /*008d*/ 	.byte	0x28, 0x28, 0x75, 0x69, 0x6e, 0x74, 0x33, 0x32, 0x5f, 0x74, 0x28, 0x74, 0x68, 0x72, 0x65, 0x61
        /*009d*/ 	.byte	0x64, 0x49, 0x64, 0x78, 0x2e, 0x78, 0x29, 0x20, 0x2f, 0x20, 0x33, 0x32, 0x29, 0x20, 0x25, 0x20
        /*00ad*/ 	.byte	0x34, 0x29, 0x20, 0x3d, 0x3d, 0x20, 0x28, 0x28, 0x28, 0x74, 0x6d, 0x65, 0x6d, 0x5f, 0x61, 0x64
        /*00bd*/ 	.byte	0x64, 0x72, 0x20, 0x3e, 0x3e, 0x20, 0x31, 0x36, 0x29, 0x20, 0x2f, 0x20, 0x33, 0x32, 0x29, 0x20
        /*00cd*/ 	.byte	0x25, 0x20, 0x34, 0x29, 0x00
	.type		__unnamed_1,@object
	.size		__unnamed_1,(__unnamed_2 - __unnamed_1)
__unnamed_1:
        /*00d2*/ 	.byte	0x61, 0x75, 0x74, 0x6f, 0x20, 0x63, 0x75, 0x74, 0x65, 0x3a, 0x3a, 0x61, 0x73, 0x5f, 0x70, 0x6f
        /* <DEDUP_REMOVED lines=24> */
        /*0262*/ 	.byte	0x30, 0x39, 0x36, 0x3e, 0x3e, 0x3e, 0x3e, 0x5d, 0x00
	.type		__unnamed_2,@object
	.size		__unnamed_2,(.L_2 - __unnamed_2)
__unnamed_2:
        /* <DEDUP_REMOVED lines=46> */
        /*054b*/ 	.byte	0x75, 0x74, 0x65, 0x3a, 0x3a, 0x43, 0x3c, 0x30, 0x3e, 0x3e, 0x3e, 0x3e, 0x5d, 0x00
.L_2:


//--------------------- .nv.shared._ZN7cutlass13device_kernelINS_4gemm6kernel13GemmUniversalIN4cute5tupleIJiiiiEEENS1_10collective13CollectiveMmaINS1_35MainloopSm100TmaUmmaWarpSpecializedILi2ELi2ELi4ENS5_IJNS4_1CILi1EEENSA_ILi4EEESB_EEEEENS5_IJNSA_ILi64EEENSA_ILi256EEENSA_ILi128EEEEEENS_10bfloat16_tENS5_IJlSB_lEEESJ_SK_NS4_8TiledMMAINS4_8MMA_AtomIJNS4_20SM100_MMA_F16BF16_SSISJ_SJ_fLi64ELi256ELNS4_4UMMA5MajorE0ELSP_0ELNSO_7ScaleInE0ELSQ_0EEEEEENS4_6LayoutINS5_IJSB_SB_SB_EEENS5_IJNSA_ILi0EEESV_SV_EEEEENS5_IJNS4_10UnderscoreESY_SY_EEEEENS4_23SM90_TMA_LOAD_MULTICASTENS4_14ComposedLayoutINS4_7SwizzleILi3ELi4ELi3EEENS4_18smem_ptr_flag_bitsILi16EEENST_INS5_IJNSA_ILi8EEESF_EEENS5_IJSF_SB_EEEEEEEvNS4_8identityENS4_13SM90_TMA_LOADES1B_vS1C_EENS_8epilogue10collective18CollectiveEpilogueINS1F_23Sm100TmaWarpSpecializedILi4ELi2ELi32ELb1ELb0EEEJSI_NS5_IJNST_ISF_SB_EES1K_EEESJ_SK_SJ_SK_NS1F_6fusion15FusionCallbacksIS1J_NS1M_17LinearCombinationISJ_fSJ_fLNS_15FloatRoundStyleE2EEESI_S1L_JEEENS4_5SM1004TMEM4LOAD26SM100_TMEM_LOAD_16dp256b8xES1D_S1B_NS4_17SM75_U32x4_LDSM_NENS4_14SM90_TMA_STOREES1B_NS4_17SM90_U32x4_STSM_NENS4_39AutoVectorizingCopyWithAssumedAlignmentILi128EEEEEEvvEEEEvNT_6ParamsE --------------------------
	.section	.nv.shared._ZN7cutlass13device_kernelINS_4gemm6kernel13GemmUniversalIN4cute5tupleIJiiiiEEENS1_10collective13CollectiveMmaINS1_35MainloopSm100TmaUmmaWarpSpecializedILi2ELi2ELi4ENS5_IJNS4_1CILi1EEENSA_ILi4EEESB_EEEEENS5_IJNSA_ILi64EEENSA_ILi256EEENSA_ILi128EEEEEENS_10bfloat16_tENS5_IJlSB_lEEESJ_SK_NS4_8TiledMMAINS4_8MMA_AtomIJNS4_20SM100_MMA_F16BF16_SSISJ_SJ_fLi64ELi256ELNS4_4UMMA5MajorE0ELSP_0ELNSO_7ScaleInE0ELSQ_0EEEEEENS4_6LayoutINS5_IJSB_SB_SB_EEENS5_IJNSA_ILi0EEESV_SV_EEEEENS5_IJNS4_10UnderscoreESY_SY_EEEEENS4_23SM90_TMA_LOAD_MULTICASTENS4_14ComposedLayoutINS4_7SwizzleILi3ELi4ELi3EEENS4_18smem_ptr_flag_bitsILi16EEENST_INS5_IJNSA_ILi8EEESF_EEENS5_IJSF_SB_EEEEEEEvNS4_8identityENS4_13SM90_TMA_LOADES1B_vS1C_EENS_8epilogue10collective18CollectiveEpilogueINS1F_23Sm100TmaWarpSpecializedILi4ELi2ELi32ELb1ELb0EEEJSI_NS5_IJNST_ISF_SB_EES1K_EEESJ_SK_SJ_SK_NS1F_6fusion15FusionCallbacksIS1J_NS1M_17LinearCombinationISJ_fSJ_fLNS_15FloatRoundStyleE2EEESI_S1L_JEEENS4_5SM1004TMEM4LOAD26SM100_TMEM_LOAD_16dp256b8xES1D_S1B_NS4_17SM75_U32x4_LDSM_NENS4_14SM90_TMA_STOREES1B_NS4_17SM90_U32x4_STSM_NENS4_39AutoVectorizingCopyWithAssumedAlignmentILi128EEEEEEvvEEEEvNT_6ParamsE,"aw",@nobits
	.sectionflags	@""
	.align	16
	.zero		1024


//--------------------- .nv.shared.reserved.0     --------------------------
	.section	.nv.shared.reserved.0,"aw",@nobits
	.weak		__nv_reservedSMEM_offset_0_alias
	.size		__nv_reservedSMEM_offset_0_alias, 0, 64
	.other		__nv_reservedSMEM_offset_0_alias,@"STO_CUDA_RESERVED_SHARED STV_DEFAULT"
__nv_reservedSMEM_offset_0_alias:
	.zero		0
.nv.shared.reserved.0:
	.zero		64
	.weak		__nv_reservedSMEM_tcgen05_partition
	.type		__nv_reservedSMEM_tcgen05_partition,@object
	.size		__nv_reservedSMEM_tcgen05_partition,(.L_0 - __nv_reservedSMEM_tcgen05_partition)
__nv_reservedSMEM_tcgen05_partition:
	.zero		32
.L_0:


//--------------------- .nv.global                --------------------------
	.section	.nv.global,"aw",@nobits
.nv.global:
	.type		_ZN40_INTERNAL_82694880_4_k_cu_a07ebcda_265754cute1_E,@object
	.size		_ZN40_INTERNAL_82694880_4_k_cu_a07ebcda_265754cute1_E,(_ZN40_INTERNAL_82694880_4_k_cu_a07ebcda_265754cuda3std3__45__cpo6cbeginE - _ZN40_INTERNAL_82694880_4_k_cu_a07ebcda_265754cute1_E)
_ZN40_INTERNAL_82694880_4_k_cu_a07ebcda_265754cute1_E:
	.zero		1
	.type		_ZN40_INTERNAL_82694880_4_k_cu_a07ebcda_265754cuda3std3__45__cpo6cbeginE,@object
	.size		_ZN40_INTERNAL_82694880_4_k_cu_a07ebcda_265754cuda3std3__45__cpo6cbeginE,(_ZN40_INTERNAL_82694880_4_k_cu_a07ebcda_265754cuda3std3__48in_placeE - _ZN40_INTERNAL_82694880_4_k_cu_a07ebcda_265754cuda3std3__45__cpo6cbeginE)
_ZN40_INTERNAL_82694880_4_k_cu_a07ebcda_265754cuda3std3__45__cpo6cbeginE:
	.zero		1
	.type		_ZN40_INTERNAL_82694880_4_k_cu_a07ebcda_265754cuda3std3__48in_placeE,@object
	.size		_ZN40_INTERNAL_82694880_4_k_cu_a07ebcda_265754cuda3std3__48in_placeE,(_ZN40_INTERNAL_82694880_4_k_cu_a07ebcda_265754cuda3std6ranges3__45__cpo9iter_moveE - _ZN40_INTERNAL_82694880_4_k_cu_a07ebcda_265754cuda3std3__48in_placeE)
_ZN40_INTERNAL_82694880_4_k_cu_a07ebcda_265754cuda3std3__48in_placeE:
	.zero		1
	.type		_ZN40_INTERNAL_82694880_4_k_cu_a07ebcda_265754cuda3std6ranges3__45__cpo9iter_moveE,@object
	.size		_ZN40_INTERNAL_82694880_4_k_cu_a07ebcda_265754cuda3std6ranges3__45__cpo9iter_moveE,(_ZN40_INTERNAL_82694880_4_k_cu_a07ebcda_265754cuda3std3__45__cpo5beginE - _ZN40_INTERNAL_82694880_4_k_cu_a07ebcda_265754cuda3std6ranges3__45__cpo9iter_moveE)
_ZN40_INTERNAL_82694880_4_k_cu_a07ebcda_265754cuda3std6ranges3__45__cpo9iter_moveE:
	.zero		1
	.type		_ZN40_INTERNAL_82694880_4_k_cu_a07ebcda_265754cuda3std3__45__cpo5beginE,@object
	.size		_ZN40_INTERNAL_82694880_4_k_cu_a07ebcda_265754cuda3std3__45__cpo5beginE,(_ZN40_INTERNAL_82694880_4_k_cu_a07ebcda_265754cuda3std3__442_GLOBAL__N__82694880_4_k_cu_a07ebcda_265756ignoreE - _ZN40_INTERNAL_82694880_4_k_cu_a07ebcda_265754cuda3std3__45__cpo5beginE)
_ZN40_INTERNAL_82694880_4_k_cu_a07ebcda_265754cuda3std3__45__cpo5beginE:
	.zero		1
	.type		_ZN40_INTERNAL_82694880_4_k_cu_a07ebcda_265754cuda3std3__442_GLOBAL__N__82694880_4_k_cu_a07ebcda_265756ignoreE,@object
	.size		_ZN40_INTERNAL_82694880_4_k_cu_a07ebcda_265754cuda3std3__442_GLOBAL__N__82694880_4_k_cu_a07ebcda_265756ignoreE,(_ZN40_INTERNAL_82694880_4_k_cu_a07ebcda_265754cute7productE - _ZN40_INTERNAL_82694880_4_k_cu_a07ebcda_265754cuda3std3__442_GLOBAL__N__82694880_4_k_cu_a07ebcda_265756ignoreE)
_ZN40_INTERNAL_82694880_4_k_cu_a07ebcda_265754cuda3std3__442_GLOBAL__N__82694880_4_k_cu_a07ebcda_265756ignoreE:
	.zero		1
	.type		_ZN40_INTERNAL_82694880_4_k_cu_a07ebcda_265754cute7productE,@object
	.size		_ZN40_INTERNAL_82694880_4_k_cu_a07ebcda_265754cute7productE,(_ZN40_INTERNAL_82694880_4_k_cu_a07ebcda_265754cuda3std3__45__cpo3endE - _ZN40_INTERNAL_82694880_4_k_cu_a07ebcda_265754cute7productE)
_ZN40_INTERNAL_82694880_4_k_cu_a07ebcda_265754cute7productE:
	.zero		1
	.type		_ZN40_INTERNAL_82694880_4_k_cu_a07ebcda_265754cuda3std3__45__cpo3endE,@object
	.size		_ZN40_INTERNAL_82694880_4_k_cu_a07ebcda_265754cuda3std3__45__cpo3endE,(_ZN40_INTERNAL_82694880_4_k_cu_a07ebcda_265754cuda3std3__419piecewise_constructE - _ZN40_INTERNAL_82694880_4_k_cu_a07ebcda_265754cuda3std3__45__cpo3endE)
_ZN40_INTERNAL_82694880_4_k_cu_a07ebcda_265754cuda3std3__45__cpo3endE:
	.zero		1
	.type		_ZN40_INTERNAL_82694880_4_k_cu_a07ebcda_265754cuda3std3__419piecewise_constructE,@object
	.size		_ZN40_INTERNAL_82694880_4_k_cu_a07ebcda_265754cuda3std3__419piecewise_constructE,(_ZN40_INTERNAL_82694880_4_k_cu_a07ebcda_265754cuda3std3__45__cpo4cendE - _ZN40_INTERNAL_82694880_4_k_cu_a07ebcda_265754cuda3std3__419piecewise_constructE)
_ZN40_INTERNAL_82694880_4_k_cu_a07ebcda_265754cuda3std3__419piecewise_constructE:
	.zero		1
	.type		_ZN40_INTERNAL_82694880_4_k_cu_a07ebcda_265754cuda3std3__45__cpo4cendE,@object
	.size		_ZN40_INTERNAL_82694880_4_k_cu_a07ebcda_265754cuda3std3__45__cpo4cendE,(_ZN40_INTERNAL_82694880_4_k_cu_a07ebcda_265754cuda3std6ranges3__45__cpo4swapE - _ZN40_INTERNAL_82694880_4_k_cu_a07ebcda_265754cuda3std3__45__cpo4cendE)
_ZN40_INTERNAL_82694880_4_k_cu_a07ebcda_265754cuda3std3__45__cpo4cendE:
	.zero		1
	.type		_ZN40_INTERNAL_82694880_4_k_cu_a07ebcda_265754cuda3std6ranges3__45__cpo4swapE,@object
	.size		_ZN40_INTERNAL_82694880_4_k_cu_a07ebcda_265754cuda3std6ranges3__45__cpo4swapE,(.L_10 - _ZN40_INTERNAL_82694880_4_k_cu_a07ebcda_265754cuda3std6ranges3__45__cpo4swapE)
_ZN40_INTERNAL_82694880_4_k_cu_a07ebcda_265754cuda3std6ranges3__45__cpo4swapE:
	.zero		1
.L_10:


//--------------------- .nv.constant0._ZN7cutlass13device_kernelINS_4gemm6kernel13GemmUniversalIN4cute5tupleIJiiiiEEENS1_10collective13CollectiveMmaINS1_35MainloopSm100TmaUmmaWarpSpecializedILi2ELi2ELi4ENS5_IJNS4_1CILi1EEENSA_ILi4EEESB_EEEEENS5_IJNSA_ILi64EEENSA_ILi256EEENSA_ILi128EEEEEENS_10bfloat16_tENS5_IJlSB_lEEESJ_SK_NS4_8TiledMMAINS4_8MMA_AtomIJNS4_20SM100_MMA_F16BF16_SSISJ_SJ_fLi64ELi256ELNS4_4UMMA5MajorE0ELSP_0ELNSO_7ScaleInE0ELSQ_0EEEEEENS4_6LayoutINS5_IJSB_SB_SB_EEENS5_IJNSA_ILi0EEESV_SV_EEEEENS5_IJNS4_10UnderscoreESY_SY_EEEEENS4_23SM90_TMA_LOAD_MULTICASTENS4_14ComposedLayoutINS4_7SwizzleILi3ELi4ELi3EEENS4_18smem_ptr_flag_bitsILi16EEENST_INS5_IJNSA_ILi8EEESF_EEENS5_IJSF_SB_EEEEEEEvNS4_8identityENS4_13SM90_TMA_LOADES1B_vS1C_EENS_8epilogue10collective18CollectiveEpilogueINS1F_23Sm100TmaWarpSpecializedILi4ELi2ELi32ELb1ELb0EEEJSI_NS5_IJNST_ISF_SB_EES1K_EEESJ_SK_SJ_SK_NS1F_6fusion15FusionCallbacksIS1J_NS1M_17LinearCombinationISJ_fSJ_fLNS_15FloatRoundStyleE2EEESI_S1L_JEEENS4_5SM1004TMEM4LOAD26SM100_TMEM_LOAD_16dp256b8xES1D_S1B_NS4_17SM75_U32x4_LDSM_NENS4_14SM90_TMA_STOREES1B_NS4_17SM90_U32x4_STSM_NENS4_39AutoVectorizingCopyWithAssumedAlignmentILi128EEEEEEvvEEEEvNT_6ParamsE --------------------------
	.section	.nv.constant0._ZN7cutlass13device_kernelINS_4gemm6kernel13GemmUniversalIN4cute5tupleIJiiiiEEENS1_10collective13CollectiveMmaINS1_35MainloopSm100TmaUmmaWarpSpecializedILi2ELi2ELi4ENS5_IJNS4_1CILi1EEENSA_ILi4EEESB_EEEEENS5_IJNSA_ILi64EEENSA_ILi256EEENSA_ILi128EEEEEENS_10bfloat16_tENS5_IJlSB_lEEESJ_SK_NS4_8TiledMMAINS4_8MMA_AtomIJNS4_20SM100_MMA_F16BF16_SSISJ_SJ_fLi64ELi256ELNS4_4UMMA5MajorE0ELSP_0ELNSO_7ScaleInE0ELSQ_0EEEEEENS4_6LayoutINS5_IJSB_SB_SB_EEENS5_IJNSA_ILi0EEESV_SV_EEEEENS5_IJNS4_10UnderscoreESY_SY_EEEEENS4_23SM90_TMA_LOAD_MULTICASTENS4_14ComposedLayoutINS4_7SwizzleILi3ELi4ELi3EEENS4_18smem_ptr_flag_bitsILi16EEENST_INS5_IJNSA_ILi8EEESF_EEENS5_IJSF_SB_EEEEEEEvNS4_8identityENS4_13SM90_TMA_LOADES1B_vS1C_EENS_8epilogue10collective18CollectiveEpilogueINS1F_23Sm100TmaWarpSpecializedILi4ELi2ELi32ELb1ELb0EEEJSI_NS5_IJNST_ISF_SB_EES1K_EEESJ_SK_SJ_SK_NS1F_6fusion15FusionCallbacksIS1J_NS1M_17LinearCombinationISJ_fSJ_fLNS_15FloatRoundStyleE2EEESI_S1L_JEEENS4_5SM1004TMEM4LOAD26SM100_TMEM_LOAD_16dp256b8xES1D_S1B_NS4_17SM75_U32x4_LDSM_NENS4_14SM90_TMA_STOREES1B_NS4_17SM90_U32x4_STSM_NENS4_39AutoVectorizingCopyWithAssumedAlignmentILi128EEEEEEvvEEEEvNT_6ParamsE,"a",@progbits
	.sectionflags	@""
	.align	4
.nv.constant0._ZN7cutlass13device_kernelINS_4gemm6kernel13GemmUniversalIN4cute5tupleIJiiiiEEENS1_10collective13CollectiveMmaINS1_35MainloopSm100TmaUmmaWarpSpecializedILi2ELi2ELi4ENS5_IJNS4_1CILi1EEENSA_ILi4EEESB_EEEEENS5_IJNSA_ILi64EEENSA_ILi256EEENSA_ILi128EEEEEENS_10bfloat16_tENS5_IJlSB_lEEESJ_SK_NS4_8TiledMMAINS4_8MMA_AtomIJNS4_20SM100_MMA_F16BF16_SSISJ_SJ_fLi64ELi256ELNS4_4UMMA5MajorE0ELSP_0ELNSO_7ScaleInE0ELSQ_0EEEEEENS4_6LayoutINS5_IJSB_SB_SB_EEENS5_IJNSA_ILi0EEESV_SV_EEEEENS5_IJNS4_10UnderscoreESY_SY_EEEEENS4_23SM90_TMA_LOAD_MULTICASTENS4_14ComposedLayoutINS4_7SwizzleILi3ELi4ELi3EEENS4_18smem_ptr_flag_bitsILi16EEENST_INS5_IJNSA_ILi8EEESF_EEENS5_IJSF_SB_EEEEEEEvNS4_8identityENS4_13SM90_TMA_LOADES1B_vS1C_EENS_8epilogue10collective18CollectiveEpilogueINS1F_23Sm100TmaWarpSpecializedILi4ELi2ELi32ELb1ELb0EEEJSI_NS5_IJNST_ISF_SB_EES1K_EEESJ_SK_SJ_SK_NS1F_6fusion15FusionCallbacksIS1J_NS1M_17LinearCombinationISJ_fSJ_fLNS_15FloatRoundStyleE2EEESI_S1L_JEEENS4_5SM1004TMEM4LOAD26SM100_TMEM_LOAD_16dp256b8xES1D_S1B_NS4_17SM75_U32x4_LDSM_NENS4_14SM90_TMA_STOREES1B_NS4_17SM90_U32x4_STSM_NENS4_39AutoVectorizingCopyWithAssumedAlignmentILi128EEEEEEvvEEEEvNT_6ParamsE:
	.zero		2944


//--------------------- SYMBOLS --------------------------

	.type		.nv.reservedSmem.offset0,@object
	.size		.nv.reservedSmem.offset0,0x4
	.type		.nv.reservedSmem.cap,@object
	.size		.nv.reservedSmem.cap,0x4
	.type		__assertfail,@function
